	.target	sm_90a

	.elftype	@"ET_EXEC"


//--------------------- .note.nv.tkinfo           --------------------------
	.section	.note.nv.tkinfo,"",@"SHT_NOTE"
	.sectionflags	@"SHF_NOTE_NV_TKINFO"
	.tkinfo
        /*0018*/ 	.word	0x00000002
        /*0030*/ 	.string	""
        /*0030*/ 	.string	"ptxas"
        /*0030*/ 	.string	"Cuda compilation tools, release 13.0, V13.0.88"
        /*0030*/ 	.string	"Build cuda_13.0.r13.0/compiler.36424714_0"
        /*0030*/ 	.string	"-arch sm_90a -m 64 "



//--------------------- .note.nv.cuinfo           --------------------------
	.section	.note.nv.cuinfo,"",@"SHT_NOTE"
	.sectionflags	@"SHF_NOTE_NV_CUINFO"
        /*0018*/ 	.short	0x0002
        /*001a*/ 	.short	0x005a
        /*001c*/ 	.short	0x0082
	.zero		2


//--------------------- .nv.info                  --------------------------
	.section	.nv.info,"",@"SHT_CUDA_INFO"
	.align	4


	//----- nvinfo : EIATTR_REGCOUNT
	.align		4
        /*0000*/ 	.byte	0x04, 0x2f
        /*0002*/ 	.short	(.L_15 - .L_14)
	.align		4
.L_14:
        /*0004*/ 	.word	index@(_ZN7cutlass13device_kernelINS_4gemm6kernel13GemmUniversalIN4cute5tupleIJiiiiEEENS1_10collective13CollectiveMmaINS1_34MainloopSm90TmaGmmaWarpSpecializedILi4ENS5_IJNS4_1CILi1EEENSA_ILi2EEESB_EEENS1_35KernelTmaWarpSpecializedCooperativeEEENS5_IJNSA_ILi256EEESG_NSA_ILi32EEEEEENS_10tfloat32_tENS5_IJlSB_lEEESJ_SK_NS4_8TiledMMAINS4_8MMA_AtomIJNS4_4SM904GMMA30MMA_64x256x8_F32TF32TF32_SS_TNILNSO_7ScaleInE1ELSQ_1EEEEEENS4_6LayoutINS5_IJSC_SB_SB_EEENS5_IJSB_NSA_ILi0EEESV_EEEEENS5_IJNS4_10UnderscoreESY_SY_EEEEENS4_23SM90_TMA_LOAD_MULTICASTENS4_14ComposedLayoutINS4_7SwizzleILi3ELi4ELi3EEENS4_18smem_ptr_flag_bitsILi32EEENST_INS5_IJNSA_ILi8EEESH_EEENS5_IJSH_SB_EEEEEEEvNS4_8identityENS4_13SM90_TMA_LOADES1B_vS1C_EENS_8epilogue10collective6detail29Sm90TmaWarpSpecializedAdapterINS1G_15DefaultEpilogueISJ_SK_SK_NS1F_6thread17LinearCombinationISJ_Li1EffLNS1K_9ScaleType4KindE0ELNS_15FloatRoundStyleE2ESJ_EENS1_15EpilogueDefaultEEEEEvvEEEEvNT_6ParamsE)
        /*0008*/ 	.word	0x000000a8


	//----- nvinfo : EIATTR_FRAME_SIZE
	.align		4
.L_15:
        /*000c*/ 	.byte	0x04, 0x11
        /*000e*/ 	.short	(.L_17 - .L_16)
	.align		4
.L_16:
        /*0010*/ 	.word	index@(_ZN7cutlass13device_kernelINS_4gemm6kernel13GemmUniversalIN4cute5tupleIJiiiiEEENS1_10collective13CollectiveMmaINS1_34MainloopSm90TmaGmmaWarpSpecializedILi4ENS5_IJNS4_1CILi1EEENSA_ILi2EEESB_EEENS1_35KernelTmaWarpSpecializedCooperativeEEENS5_IJNSA_ILi256EEESG_NSA_ILi32EEEEEENS_10tfloat32_tENS5_IJlSB_lEEESJ_SK_NS4_8TiledMMAINS4_8MMA_AtomIJNS4_4SM904GMMA30MMA_64x256x8_F32TF32TF32_SS_TNILNSO_7ScaleInE1ELSQ_1EEEEEENS4_6LayoutINS5_IJSC_SB_SB_EEENS5_IJSB_NSA_ILi0EEESV_EEEEENS5_IJNS4_10UnderscoreESY_SY_EEEEENS4_23SM90_TMA_LOAD_MULTICASTENS4_14ComposedLayoutINS4_7SwizzleILi3ELi4ELi3EEENS4_18smem_ptr_flag_bitsILi32EEENST_INS5_IJNSA_ILi8EEESH_EEENS5_IJSH_SB_EEEEEEEvNS4_8identityENS4_13SM90_TMA_LOADES1B_vS1C_EENS_8epilogue10collective6detail29Sm90TmaWarpSpecializedAdapterINS1G_15DefaultEpilogueISJ_SK_SK_NS1F_6thread17LinearCombinationISJ_Li1EffLNS1K_9ScaleType4KindE0ELNS_15FloatRoundStyleE2ESJ_EENS1_15EpilogueDefaultEEEEEvvEEEEvNT_6ParamsE)
        /*0014*/ 	.word	0x00000790


	//----- nvinfo : EIATTR_MIN_STACK_SIZE
	.align		4
.L_17:
        /*0018*/ 	.byte	0x04, 0x12
        /*001a*/ 	.short	(.L_19 - .L_18)
	.align		4
.L_18:
        /*001c*/ 	.word	index@(_ZN7cutlass13device_kernelINS_4gemm6kernel13GemmUniversalIN4cute5tupleIJiiiiEEENS1_10collective13CollectiveMmaINS1_34MainloopSm90TmaGmmaWarpSpecializedILi4ENS5_IJNS4_1CILi1EEENSA_ILi2EEESB_EEENS1_35KernelTmaWarpSpecializedCooperativeEEENS5_IJNSA_ILi256EEESG_NSA_ILi32EEEEEENS_10tfloat32_tENS5_IJlSB_lEEESJ_SK_NS4_8TiledMMAINS4_8MMA_AtomIJNS4_4SM904GMMA30MMA_64x256x8_F32TF32TF32_SS_TNILNSO_7ScaleInE1ELSQ_1EEEEEENS4_6LayoutINS5_IJSC_SB_SB_EEENS5_IJSB_NSA_ILi0EEESV_EEEEENS5_IJNS4_10UnderscoreESY_SY_EEEEENS4_23SM90_TMA_LOAD_MULTICASTENS4_14ComposedLayoutINS4_7SwizzleILi3ELi4ELi3EEENS4_18smem_ptr_flag_bitsILi32EEENST_INS5_IJNSA_ILi8EEESH_EEENS5_IJSH_SB_EEEEEEEvNS4_8identityENS4_13SM90_TMA_LOADES1B_vS1C_EENS_8epilogue10collective6detail29Sm90TmaWarpSpecializedAdapterINS1G_15DefaultEpilogueISJ_SK_SK_NS1F_6thread17LinearCombinationISJ_Li1EffLNS1K_9ScaleType4KindE0ELNS_15FloatRoundStyleE2ESJ_EENS1_15EpilogueDefaultEEEEEvvEEEEvNT_6ParamsE)
        /*0020*/ 	.word	0x00000790
.L_19:


//--------------------- .nv.compat                --------------------------
	.section	.nv.compat,"",@"SHT_CUDA_COMPAT_INFO"
	.align	4
        /*0000*/ 	.byte	0x02, 0x09, 0x01, 0x00, 0x02, 0x02, 0x04, 0x00, 0x02, 0x05, 0x05, 0x00, 0x03, 0x07, 0x01, 0x01
        /*0010*/ 	.byte	0x02, 0x03, 0x01, 0x00, 0x02, 0x06, 0x01, 0x00, 0x04, 0x0b, 0x08, 0x00, 0x00, 0x00, 0x00, 0x00
        /*0020*/ 	.byte	0x00, 0x00, 0x00, 0x00


//--------------------- .nv.info._ZN7cutlass13device_kernelINS_4gemm6kernel13GemmUniversalIN4cute5tupleIJiiiiEEENS1_10collective13CollectiveMmaINS1_34MainloopSm90TmaGmmaWarpSpecializedILi4ENS5_IJNS4_1CILi1EEENSA_ILi2EEESB_EEENS1_35KernelTmaWarpSpecializedCooperativeEEENS5_IJNSA_ILi256EEESG_NSA_ILi32EEEEEENS_10tfloat32_tENS5_IJlSB_lEEESJ_SK_NS4_8TiledMMAINS4_8MMA_AtomIJNS4_4SM904GMMA30MMA_64x256x8_F32TF32TF32_SS_TNILNSO_7ScaleInE1ELSQ_1EEEEEENS4_6LayoutINS5_IJSC_SB_SB_EEENS5_IJSB_NSA_ILi0EEESV_EEEEENS5_IJNS4_10UnderscoreESY_SY_EEEEENS4_23SM90_TMA_LOAD_MULTICASTENS4_14ComposedLayoutINS4_7SwizzleILi3ELi4ELi3EEENS4_18smem_ptr_flag_bitsILi32EEENST_INS5_IJNSA_ILi8EEESH_EEENS5_IJSH_SB_EEEEEEEvNS4_8identityENS4_13SM90_TMA_LOADES1B_vS1C_EENS_8epilogue10collective6detail29Sm90TmaWarpSpecializedAdapterINS1G_15DefaultEpilogueISJ_SK_SK_NS1F_6thread17LinearCombinationISJ_Li1EffLNS1K_9ScaleType4KindE0ELNS_15FloatRoundStyleE2ESJ_EENS1_15EpilogueDefaultEEEEEvvEEEEvNT_6ParamsE --------------------------
	.section	.nv.info._ZN7cutlass13device_kernelINS_4gemm6kernel13GemmUniversalIN4cute5tupleIJiiiiEEENS1_10collective13CollectiveMmaINS1_34MainloopSm90TmaGmmaWarpSpecializedILi4ENS5_IJNS4_1CILi1EEENSA_ILi2EEESB_EEENS1_35KernelTmaWarpSpecializedCooperativeEEENS5_IJNSA_ILi256EEESG_NSA_ILi32EEEEEENS_10tfloat32_tENS5_IJlSB_lEEESJ_SK_NS4_8TiledMMAINS4_8MMA_AtomIJNS4_4SM904GMMA30MMA_64x256x8_F32TF32TF32_SS_TNILNSO_7ScaleInE1ELSQ_1EEEEEENS4_6LayoutINS5_IJSC_SB_SB_EEENS5_IJSB_NSA_ILi0EEESV_EEEEENS5_IJNS4_10UnderscoreESY_SY_EEEEENS4_23SM90_TMA_LOAD_MULTICASTENS4_14ComposedLayoutINS4_7SwizzleILi3ELi4ELi3EEENS4_18smem_ptr_flag_bitsILi32EEENST_INS5_IJNSA_ILi8EEESH_EEENS5_IJSH_SB_EEEEEEEvNS4_8identityENS4_13SM90_TMA_LOADES1B_vS1C_EENS_8epilogue10collective6detail29Sm90TmaWarpSpecializedAdapterINS1G_15DefaultEpilogueISJ_SK_SK_NS1F_6thread17LinearCombinationISJ_Li1EffLNS1K_9ScaleType4KindE0ELNS_15FloatRoundStyleE2ESJ_EENS1_15EpilogueDefaultEEEEEvvEEEEvNT_6ParamsE,"",@"SHT_CUDA_INFO"
	.sectionflags	@""
	.align	4


	//----- nvinfo : EIATTR_CUDA_API_VERSION
	.align		4
        /*0000*/ 	.byte	0x04, 0x37
        /*0002*/ 	.short	(.L_21 - .L_20)
.L_20:
        /*0004*/ 	.word	0x00000082


	//----- nvinfo : EIATTR_KPARAM_INFO
	.align		4
.L_21:
        /*0008*/ 	.byte	0x04, 0x17
        /*000a*/ 	.short	(.L_23 - .L_22)
.L_22:
        /*000c*/ 	.word	0x00000000
        /*0010*/ 	.short	0x0000
        /*0012*/ 	.short	0x0070
        /*0014*/ 	.byte	0x00, 0xf0, 0x01, 0x10


	//----- nvinfo : EIATTR_SPARSE_MMA_MASK
	.align		4
.L_23:
        /*0018*/ 	.byte	0x03, 0x50
        /*001a*/ 	.short	0x0000


	//----- nvinfo : EIATTR_MAXREG_COUNT
	.align		4
        /*001c*/ 	.byte	0x03, 0x1b
        /*001e*/ 	.short	0x00a8


	//----- nvinfo : EIATTR_NUM_BARRIERS
	.align		4
        /*0020*/ 	.byte	0x02, 0x4c
        /*0022*/ 	.byte	0x01
	.zero		1


	//----- nvinfo : EIATTR_EXTERNS
	.align		4
        /*0024*/ 	.byte	0x04, 0x0f
        /*0026*/ 	.short	(.L_25 - .L_24)


	//   ....[0]....
	.align		4
.L_24:
        /*0028*/ 	.word	index@(__assertfail)


	//----- nvinfo : EIATTR_ANNOTATIONS
	.align		4
.L_25:
        /*002c*/ 	.byte	0x04, 0x55
        /*002e*/ 	.short	(.L_27 - .L_26)


	//   ....[0]....
.L_26:
        /*0030*/ 	.word	0x00000001
        /*0034*/ 	.byte	0x80, 0x09, 0x00, 0x00, 0x01, 0x00, 0x00, 0x00, 0xa0, 0x09, 0x00, 0x00, 0x01, 0x00, 0x00, 0x00
        /* <DEDUP_REMOVED lines=726> */
        /*2da4*/ 	.byte	0xa0, 0xa8, 0x01, 0x00, 0x01, 0x00, 0x00, 0x00, 0xc0, 0xa8, 0x01, 0x00


	//----- nvinfo : EIATTR_MERCURY_ISA_VERSION
	.align		4
.L_27:
        /*2db0*/ 	.byte	0x03, 0x5f
        /*2db2*/ 	.short	0x0101


	//----- nvinfo : EIATTR_INT_WARP_WIDE_INSTR_OFFSETS
	.align		4
        /*2db4*/ 	.byte	0x04, 0x31
        /*2db6*/ 	.short	(.L_29 - .L_28)


	//   ....[0]....
.L_28:
        /*2db8*/ 	.word	0x00000550


	//   ....[1]....
        /*2dbc*/ 	.word	0x00000600


	//   ....[2]....
        /*2dc0*/ 	.word	0x000006e0


	//   ....[3]....
        /*2dc4*/ 	.word	0x00008f60


	//----- nvinfo : EIATTR_COOP_GROUP_MASK_REGIDS
	.align		4
.L_29:
        /*2dc8*/ 	.byte	0x04, 0x29
        /*2dca*/ 	.short	(.L_31 - .L_30)


	//   ....[0]....
.L_30:
        /*2dcc*/ 	.word	0xffffffff


	//   ....[1]....
        /*2dd0*/ 	.word	0xffffffff


	//   ....[2]....
        /*2dd4*/ 	.word	0xffffffff


	//   ....[3]....
        /*2dd8*/ 	.word	0xffffffff


	//   ....[4]....
        /*2ddc*/ 	.word	0xffffffff


	//   ....[5]....
        /*2de0*/ 	.word	0xffffffff


	//----- nvinfo : EIATTR_COOP_GROUP_INSTR_OFFSETS
	.align		4
.L_31:
        /*2de4*/ 	.byte	0x04, 0x28
        /*2de6*/ 	.short	(.L_33 - .L_32)


	//   ....[0]....
.L_32:
        /*2de8*/ 	.word	0x00000070


	//   ....[1]....
        /*2dec*/ 	.word	0x00000080


	//   ....[2]....
        /*2df0*/ 	.word	0x000001a0


	//   ....[3]....
        /*2df4*/ 	.word	0x000003c0


	//   ....[4]....
        /*2df8*/ 	.word	0x000007d0


	//   ....[5]....
        /*2dfc*/ 	.word	0x000013a0


	//----- nvinfo : EIATTR_REG_RECONFIG
	.align		4
.L_33:
        /*2e00*/ 	.byte	0x01, 0x54
	.zero		2


	//----- nvinfo : EIATTR_SYSCALL_OFFSETS
	.align		4
        /*2e04*/ 	.byte	0x04, 0x46
        /*2e06*/ 	.short	(.L_35 - .L_34)


	//   ....[0]....
.L_34:
        /*2e08*/ 	.word	0x00001550


	//----- nvinfo : EIATTR_MBARRIER_INSTR_OFFSETS
	.align		4
.L_35:
        /*2e0c*/ 	.byte	0x04, 0x39
        /*2e0e*/ 	.short	(.L_37 - .L_36)


	//   ....[0]....
.L_36:
        /*2e10*/ 	.word	0x00000320
        /*2e14*/ 	.word	0x000000ff
        /*2e18*/ 	.word	0x00000000
        /*2e1c*/ 	.short	0x0100
        /*2e1e*/ 	.byte	0x08
	.zero		1


	//   ....[1]....
        /*2e20*/ 	.word	0x00000330
        /*2e24*/ 	.word	0x000000ff
        /*2e28*/ 	.word	0x00000020
        /*2e2c*/ 	.short	0x0100
        /*2e2e*/ 	.byte	0x08
	.zero		1


	//   ....[2]....
        /*2e30*/ 	.word	0x00000340
        /*2e34*/ 	.word	0x000000ff
        /*2e38*/ 	.word	0x00000008
        /*2e3c*/ 	.short	0x0100
        /*2e3e*/ 	.byte	0x08
	.zero		1


	//   ....[3]....
        /*2e40*/ 	.word	0x00000350
        /*2e44*/ 	.word	0x000000ff
        /*2e48*/ 	.word	0x00000028
        /*2e4c*/ 	.short	0x0100
        /*2e4e*/ 	.byte	0x08
	.zero		1


	//   ....[4]....
        /*2e50*/ 	.word	0x00000360
        /*2e54*/ 	.word	0x000000ff
        /*2e58*/ 	.word	0x00000010
        /*2e5c*/ 	.short	0x0100
        /*2e5e*/ 	.byte	0x08
	.zero		1


	//   ....[5]....
        /*2e60*/ 	.word	0x00000370
        /*2e64*/ 	.word	0x000000ff
        /*2e68*/ 	.word	0x00000030
        /*2e6c*/ 	.short	0x0100
        /*2e6e*/ 	.byte	0x08
	.zero		1


	//   ....[6]....
        /*2e70*/ 	.word	0x00000380
        /*2e74*/ 	.word	0x000000ff
        /*2e78*/ 	.word	0x00000018
        /*2e7c*/ 	.short	0x0100
        /*2e7e*/ 	.byte	0x08
	.zero		1


	//   ....[7]....
        /*2e80*/ 	.word	0x00000390
        /*2e84*/ 	.word	0x000000ff
        /*2e88*/ 	.word	0x00000038
        /*2e8c*/ 	.short	0x0100
        /*2e8e*/ 	.byte	0x08
	.zero		1


	//   ....[8]....
        /*2e90*/ 	.word	0x00000750
        /*2e94*/ 	.word	0x000000ff
        /*2e98*/ 	.word	0x00000050
        /*2e9c*/ 	.short	0x0100
        /*2e9e*/ 	.byte	0x07
	.zero		1


	//   ....[9]....
        /*2ea0*/ 	.word	0x00000780
        /*2ea4*/ 	.word	0x000000ff
        /*2ea8*/ 	.word	0x00000058
        /*2eac*/ 	.short	0x0100
        /*2eae*/ 	.byte	0x07
	.zero		1


	//   ....[10]....
        /*2eb0*/ 	.word	0x00001630
        /*2eb4*/ 	.word	0x00000004
        /*2eb8*/ 	.word	0x00000000
        /*2ebc*/ 	.short	0x010a
        /*2ebe*/ 	.byte	0x3f
	.zero		1


	//   ....[11]....
        /*2ec0*/ 	.word	0x00001670
        /*2ec4*/ 	.word	0x00000004
        /*2ec8*/ 	.word	0x00000000
        /*2ecc*/ 	.short	0x010a
        /*2ece*/ 	.byte	0x3f
	.zero		1


	//   ....[12]....
        /*2ed0*/ 	.word	0x00004cc0
        /*2ed4*/ 	.word	0x00000004
        /*2ed8*/ 	.word	0x00000000
        /*2edc*/ 	.short	0x010a
        /*2ede*/ 	.byte	0x3f
	.zero		1


	//   ....[13]....
        /*2ee0*/ 	.word	0x00004d00
        /*2ee4*/ 	.word	0x00000004
        /*2ee8*/ 	.word	0x00000000
        /*2eec*/ 	.short	0x010a
        /*2eee*/ 	.byte	0x3f
	.zero		1


	//   ....[14]....
        /*2ef0*/ 	.word	0x00008df0
        /*2ef4*/ 	.word	0x00000004
        /*2ef8*/ 	.word	0x00000000
        /*2efc*/ 	.short	0x0101
        /*2efe*/ 	.byte	0x3f
	.zero		1


	//   ....[15]....
        /*2f00*/ 	.word	0x00008ff0
        /*2f04*/ 	.word	0x00000000
        /*2f08*/ 	.word	0x00000000
        /*2f0c*/ 	.short	0x0101
        /*2f0e*/ 	.byte	0x3f
	.zero		1


	//   ....[16]....
        /*2f10*/ 	.word	0x0001a410
        /*2f14*/ 	.word	0x0000000f
        /*2f18*/ 	.word	0x00000020
        /*2f1c*/ 	.short	0x010a
        /*2f1e*/ 	.byte	0x3f
	.zero		1


	//   ....[17]....
        /*2f20*/ 	.word	0x0001a830
        /*2f24*/ 	.word	0x00000003
        /*2f28*/ 	.word	0x00000058
        /*2f2c*/ 	.short	0x0101
        /*2f2e*/ 	.byte	0x3f
	.zero		1


	//   ....[18]....
        /*2f30*/ 	.word	0x0001afc0
        /*2f34*/ 	.word	0x00000005
        /*2f38*/ 	.word	0x00000000
        /*2f3c*/ 	.short	0x010a
        /*2f3e*/ 	.byte	0x3f
	.zero		1


	//   ....[19]....
        /*2f40*/ 	.word	0x0001b050
        /*2f44*/ 	.word	0x00000007
        /*2f48*/ 	.word	0x00000000
        /*2f4c*/ 	.short	0x010a
        /*2f4e*/ 	.byte	0x3f
	.zero		1


	//   ....[20]....
        /*2f50*/ 	.word	0x0001b0e0
        /*2f54*/ 	.word	0x00000007
        /*2f58*/ 	.word	0x00000000
        /*2f5c*/ 	.short	0x010a
        /*2f5e*/ 	.byte	0x3f
	.zero		1


	//   ....[21]....
        /*2f60*/ 	.word	0x0001b170
        /*2f64*/ 	.word	0x00000003
        /*2f68*/ 	.word	0x00000000
        /*2f6c*/ 	.short	0x010a
        /*2f6e*/ 	.byte	0x3f
	.zero		1


	//   ....[22]....
        /*2f70*/ 	.word	0x0001b1d0
        /*2f74*/ 	.word	0x00000004
        /*2f78*/ 	.word	0x00000000
        /*2f7c*/ 	.short	0x010a
        /*2f7e*/ 	.byte	0x3f
	.zero		1


	//   ....[23]....
        /*2f80*/ 	.word	0x0001b220
        /*2f84*/ 	.word	0x00000004
        /*2f88*/ 	.word	0x00000000
        /*2f8c*/ 	.short	0x010a
        /*2f8e*/ 	.byte	0x3f
	.zero		1


	//   ....[24]....
        /*2f90*/ 	.word	0x0001b2f0
        /*2f94*/ 	.word	0x0000000f
        /*2f98*/ 	.word	0x00000020
        /*2f9c*/ 	.short	0x010a
        /*2f9e*/ 	.byte	0x3f
	.zero		1


	//   ....[25]....
        /*2fa0*/ 	.word	0x0001b3c0
        /*2fa4*/ 	.word	0x00000005
        /*2fa8*/ 	.word	0x00000000
        /*2fac*/ 	.short	0x010a
        /*2fae*/ 	.byte	0x3f
	.zero		1


	//   ....[26]....
        /*2fb0*/ 	.word	0x0001b410
        /*2fb4*/ 	.word	0x00000007
        /*2fb8*/ 	.word	0x00000000
        /*2fbc*/ 	.short	0x010a
        /*2fbe*/ 	.byte	0x3f
	.zero		1


	//   ....[27]....
        /*2fc0*/ 	.word	0x0001b460
        /*2fc4*/ 	.word	0x00000007
        /*2fc8*/ 	.word	0x00000000
        /*2fcc*/ 	.short	0x010a
        /*2fce*/ 	.byte	0x3f
	.zero		1


	//----- nvinfo : EIATTR_NUM_MBARRIERS
	.align		4
.L_37:
        /*2fd0*/ 	.byte	0x03, 0x38
        /*2fd2*/ 	.short	0x000a


	//----- nvinfo : EIATTR_EXIT_INSTR_OFFSETS
	.align		4
        /*2fd4*/ 	.byte	0x04, 0x1c
        /*2fd6*/ 	.short	(.L_39 - .L_38)


	//   ....[0]....
.L_38:
        /*2fd8*/ 	.word	0x00000a30


	//   ....[1]....
        /*2fdc*/ 	.word	0x000012c0


	//   ....[2]....
        /*2fe0*/ 	.word	0x00019a90


	//   ....[3]....
        /*2fe4*/ 	.word	0x0001a0b0


	//   ....[4]....
        /*2fe8*/ 	.word	0x0001b1c0


	//----- nvinfo : EIATTR_MAX_THREADS
	.align		4
.L_39:
        /*2fec*/ 	.byte	0x04, 0x05
        /*2fee*/ 	.short	(.L_41 - .L_40)
.L_40:
        /*2ff0*/ 	.word	0x00000180
        /*2ff4*/ 	.word	0x00000001
        /*2ff8*/ 	.word	0x00000001


	//----- nvinfo : EIATTR_CRS_STACK_SIZE
	.align		4
.L_41:
        /*2ffc*/ 	.byte	0x04, 0x1e
        /*2ffe*/ 	.short	(.L_43 - .L_42)
.L_42:
        /*3000*/ 	.word	0x00000000


	//----- nvinfo : EIATTR_CBANK_PARAM_SIZE
	.align		4
.L_43:
        /*3004*/ 	.byte	0x03, 0x19
        /*3006*/ 	.short	0x0470


	//----- nvinfo : EIATTR_PARAM_CBANK
	.align		4
        /*3008*/ 	.byte	0x04, 0x0a
        /*300a*/ 	.short	(.L_45 - .L_44)
	.align		4
.L_44:
        /*300c*/ 	.word	index@(.nv.constant0._ZN7cutlass13device_kernelINS_4gemm6kernel13GemmUniversalIN4cute5tupleIJiiiiEEENS1_10collective13CollectiveMmaINS1_34MainloopSm90TmaGmmaWarpSpecializedILi4ENS5_IJNS4_1CILi1EEENSA_ILi2EEESB_EEENS1_35KernelTmaWarpSpecializedCooperativeEEENS5_IJNSA_ILi256EEESG_NSA_ILi32EEEEEENS_10tfloat32_tENS5_IJlSB_lEEESJ_SK_NS4_8TiledMMAINS4_8MMA_AtomIJNS4_4SM904GMMA30MMA_64x256x8_F32TF32TF32_SS_TNILNSO_7ScaleInE1ELSQ_1EEEEEENS4_6LayoutINS5_IJSC_SB_SB_EEENS5_IJSB_NSA_ILi0EEESV_EEEEENS5_IJNS4_10UnderscoreESY_SY_EEEEENS4_23SM90_TMA_LOAD_MULTICASTENS4_14ComposedLayoutINS4_7SwizzleILi3ELi4ELi3EEENS4_18smem_ptr_flag_bitsILi32EEENST_INS5_IJNSA_ILi8EEESH_EEENS5_IJSH_SB_EEEEEEEvNS4_8identityENS4_13SM90_TMA_LOADES1B_vS1C_EENS_8epilogue10collective6detail29Sm90TmaWarpSpecializedAdapterINS1G_15DefaultEpilogueISJ_SK_SK_NS1F_6thread17LinearCombinationISJ_Li1EffLNS1K_9ScaleType4KindE0ELNS_15FloatRoundStyleE2ESJ_EENS1_15EpilogueDefaultEEEEEvvEEEEvNT_6ParamsE)
        /*3010*/ 	.short	0x0210
        /*3012*/ 	.short	0x0470


	//----- nvinfo : EIATTR_SW_WAR
	.align		4
.L_45:
        /*3014*/ 	.byte	0x04, 0x36
        /*3016*/ 	.short	(.L_47 - .L_46)
.L_46:
        /*3018*/ 	.word	0x00000008
.L_47:


//--------------------- .nv.callgraph             --------------------------
	.section	.nv.callgraph,"",@"SHT_CUDA_CALLGRAPH"
	.align	4
	.sectionentsize	8
	.align		4
        /*0000*/ 	.word	0x00000000
	.align		4
        /*0004*/ 	.word	0xffffffff
	.align		4
        /*0008*/ 	.word	index@(_ZN7cutlass13device_kernelINS_4gemm6kernel13GemmUniversalIN4cute5tupleIJiiiiEEENS1_10collective13CollectiveMmaINS1_34MainloopSm90TmaGmmaWarpSpecializedILi4ENS5_IJNS4_1CILi1EEENSA_ILi2EEESB_EEENS1_35KernelTmaWarpSpecializedCooperativeEEENS5_IJNSA_ILi256EEESG_NSA_ILi32EEEEEENS_10tfloat32_tENS5_IJlSB_lEEESJ_SK_NS4_8TiledMMAINS4_8MMA_AtomIJNS4_4SM904GMMA30MMA_64x256x8_F32TF32TF32_SS_TNILNSO_7ScaleInE1ELSQ_1EEEEEENS4_6LayoutINS5_IJSC_SB_SB_EEENS5_IJSB_NSA_ILi0EEESV_EEEEENS5_IJNS4_10UnderscoreESY_SY_EEEEENS4_23SM90_TMA_LOAD_MULTICASTENS4_14ComposedLayoutINS4_7SwizzleILi3ELi4ELi3EEENS4_18smem_ptr_flag_bitsILi32EEENST_INS5_IJNSA_ILi8EEESH_EEENS5_IJSH_SB_EEEEEEEvNS4_8identityENS4_13SM90_TMA_LOADES1B_vS1C_EENS_8epilogue10collective6detail29Sm90TmaWarpSpecializedAdapterINS1G_15DefaultEpilogueISJ_SK_SK_NS1F_6thread17LinearCombinationISJ_Li1EffLNS1K_9ScaleType4KindE0ELNS_15FloatRoundStyleE2ESJ_EENS1_15EpilogueDefaultEEEEEvvEEEEvNT_6ParamsE)
	.align		4
        /*000c*/ 	.word	index@(__assertfail)
	.align		4
        /*0010*/ 	.word	0x00000000
	.align		4
        /*0014*/ 	.word	0xfffffffe
	.align		4
        /*0018*/ 	.word	0x00000000
	.align		4
        /*001c*/ 	.word	0xfffffffd
	.align		4
        /*0020*/ 	.word	0x00000000
	.align		4
        /*0024*/ 	.word	0xfffffffc


//--------------------- .nv.constant4             --------------------------
	.section	.nv.constant4,"a",@progbits
	.align	8
	.align		8
.nv.constant4:
        /*0000*/ 	.dword	__assertfail
	.align		8
        /*0008*/ 	.dword	__unnamed_1
	.align		8
        /*0010*/ 	.dword	_ZN39_INTERNAL_111e2be5_4_k_cu_22ba3cd9_61464cuda3std3__45__cpo5beginE
	.align		8
        /*0018*/ 	.dword	_ZN39_INTERNAL_111e2be5_4_k_cu_22ba3cd9_61464cuda3std3__45__cpo3endE
	.align		8
        /*0020*/ 	.dword	_ZN39_INTERNAL_111e2be5_4_k_cu_22ba3cd9_61464cuda3std3__45__cpo6cbeginE
	.align		8
        /*0028*/ 	.dword	_ZN39_INTERNAL_111e2be5_4_k_cu_22ba3cd9_61464cuda3std3__45__cpo4cendE
	.align		8
        /*0030*/ 	.dword	_ZN39_INTERNAL_111e2be5_4_k_cu_22ba3cd9_61464cuda3std3__441_GLOBAL__N__111e2be5_4_k_cu_22ba3cd9_61466ignoreE
	.align		8
        /*0038*/ 	.dword	_ZN39_INTERNAL_111e2be5_4_k_cu_22ba3cd9_61464cuda3std3__419piecewise_constructE
	.align		8
        /*0040*/ 	.dword	_ZN39_INTERNAL_111e2be5_4_k_cu_22ba3cd9_61464cuda3std3__48in_placeE
	.align		8
        /*0048*/ 	.dword	_ZN39_INTERNAL_111e2be5_4_k_cu_22ba3cd9_61464cuda3std6ranges3__45__cpo4swapE
	.align		8
        /*0050*/ 	.dword	_ZN39_INTERNAL_111e2be5_4_k_cu_22ba3cd9_61464cuda3std6ranges3__45__cpo9iter_moveE
	.align		8
        /*0058*/ 	.dword	_ZN39_INTERNAL_111e2be5_4_k_cu_22ba3cd9_61464cute7productE
	.align		8
        /*0060*/ 	.dword	_ZN39_INTERNAL_111e2be5_4_k_cu_22ba3cd9_61464cute1_E
	.align		8
        /*0068*/ 	.dword	$str$22
	.align		8
        /*0070*/ 	.dword	$str$23


//--------------------- .text._ZN7cutlass13device_kernelINS_4gemm6kernel13GemmUniversalIN4cute5tupleIJiiiiEEENS1_10collective13CollectiveMmaINS1_34MainloopSm90TmaGmmaWarpSpecializedILi4ENS5_IJNS4_1CILi1EEENSA_ILi2EEESB_EEENS1_35KernelTmaWarpSpecializedCooperativeEEENS5_IJNSA_ILi256EEESG_NSA_ILi32EEEEEENS_10tfloat32_tENS5_IJlSB_lEEESJ_SK_NS4_8TiledMMAINS4_8MMA_AtomIJNS4_4SM904GMMA30MMA_64x256x8_F32TF32TF32_SS_TNILNSO_7ScaleInE1ELSQ_1EEEEEENS4_6LayoutINS5_IJSC_SB_SB_EEENS5_IJSB_NSA_ILi0EEESV_EEEEENS5_IJNS4_10UnderscoreESY_SY_EEEEENS4_23SM90_TMA_LOAD_MULTICASTENS4_14ComposedLayoutINS4_7SwizzleILi3ELi4ELi3EEENS4_18smem_ptr_flag_bitsILi32EEENST_INS5_IJNSA_ILi8EEESH_EEENS5_IJSH_SB_EEEEEEEvNS4_8identityENS4_13SM90_TMA_LOADES1B_vS1C_EENS_8epilogue10collective6detail29Sm90TmaWarpSpecializedAdapterINS1G_15DefaultEpilogueISJ_SK_SK_NS1F_6thread17LinearCombinationISJ_Li1EffLNS1K_9ScaleType4KindE0ELNS_15FloatRoundStyleE2ESJ_EENS1_15EpilogueDefaultEEEEEvvEEEEvNT_6ParamsE --------------------------
	.section	.text._ZN7cutlass13device_kernelINS_4gemm6kernel13GemmUniversalIN4cute5tupleIJiiiiEEENS1_10collective13CollectiveMmaINS1_34MainloopSm90TmaGmmaWarpSpecializedILi4ENS5_IJNS4_1CILi1EEENSA_ILi2EEESB_EEENS1_35KernelTmaWarpSpecializedCooperativeEEENS5_IJNSA_ILi256EEESG_NSA_ILi32EEEEEENS_10tfloat32_tENS5_IJlSB_lEEESJ_SK_NS4_8TiledMMAINS4_8MMA_AtomIJNS4_4SM904GMMA30MMA_64x256x8_F32TF32TF32_SS_TNILNSO_7ScaleInE1ELSQ_1EEEEEENS4_6LayoutINS5_IJSC_SB_SB_EEENS5_IJSB_NSA_ILi0EEESV_EEEEENS5_IJNS4_10UnderscoreESY_SY_EEEEENS4_23SM90_TMA_LOAD_MULTICASTENS4_14ComposedLayoutINS4_7SwizzleILi3ELi4ELi3EEENS4_18smem_ptr_flag_bitsILi32EEENST_INS5_IJNSA_ILi8EEESH_EEENS5_IJSH_SB_EEEEEEEvNS4_8identityENS4_13SM90_TMA_LOADES1B_vS1C_EENS_8epilogue10collective6detail29Sm90TmaWarpSpecializedAdapterINS1G_15DefaultEpilogueISJ_SK_SK_NS1F_6thread17LinearCombinationISJ_Li1EffLNS1K_9ScaleType4KindE0ELNS_15FloatRoundStyleE2ESJ_EENS1_15EpilogueDefaultEEEEEvvEEEEvNT_6ParamsE,"ax",@progbits
	.align	128
.text._ZN7cutlass13device_kernelINS_4gemm6kernel13GemmUniversalIN4cute5tupleIJiiiiEEENS1_10collective13CollectiveMmaINS1_34MainloopSm90TmaGmmaWarpSpecializedILi4ENS5_IJNS4_1CILi1EEENSA_ILi2EEESB_EEENS1_35KernelTmaWarpSpecializedCooperativeEEENS5_IJNSA_ILi256EEESG_NSA_ILi32EEEEEENS_10tfloat32_tENS5_IJlSB_lEEESJ_SK_NS4_8TiledMMAINS4_8MMA_AtomIJNS4_4SM904GMMA30MMA_64x256x8_F32TF32TF32_SS_TNILNSO_7ScaleInE1ELSQ_1EEEEEENS4_6LayoutINS5_IJSC_SB_SB_EEENS5_IJSB_NSA_ILi0EEESV_EEEEENS5_IJNS4_10UnderscoreESY_SY_EEEEENS4_23SM90_TMA_LOAD_MULTICASTENS4_14ComposedLayoutINS4_7SwizzleILi3ELi4ELi3EEENS4_18smem_ptr_flag_bitsILi32EEENST_INS5_IJNSA_ILi8EEESH_EEENS5_IJSH_SB_EEEEEEEvNS4_8identityENS4_13SM90_TMA_LOADES1B_vS1C_EENS_8epilogue10collective6detail29Sm90TmaWarpSpecializedAdapterINS1G_15DefaultEpilogueISJ_SK_SK_NS1F_6thread17LinearCombinationISJ_Li1EffLNS1K_9ScaleType4KindE0ELNS_15FloatRoundStyleE2ESJ_EENS1_15EpilogueDefaultEEEEEvvEEEEvNT_6ParamsE:
        .type           _ZN7cutlass13device_kernelINS_4gemm6kernel13GemmUniversalIN4cute5tupleIJiiiiEEENS1_10collective13CollectiveMmaINS1_34MainloopSm90TmaGmmaWarpSpecializedILi4ENS5_IJNS4_1CILi1EEENSA_ILi2EEESB_EEENS1_35KernelTmaWarpSpecializedCooperativeEEENS5_IJNSA_ILi256EEESG_NSA_ILi32EEEEEENS_10tfloat32_tENS5_IJlSB_lEEESJ_SK_NS4_8TiledMMAINS4_8MMA_AtomIJNS4_4SM904GMMA30MMA_64x256x8_F32TF32TF32_SS_TNILNSO_7ScaleInE1ELSQ_1EEEEEENS4_6LayoutINS5_IJSC_SB_SB_EEENS5_IJSB_NSA_ILi0EEESV_EEEEENS5_IJNS4_10UnderscoreESY_SY_EEEEENS4_23SM90_TMA_LOAD_MULTICASTENS4_14ComposedLayoutINS4_7SwizzleILi3ELi4ELi3EEENS4_18smem_ptr_flag_bitsILi32EEENST_INS5_IJNSA_ILi8EEESH_EEENS5_IJSH_SB_EEEEEEEvNS4_8identityENS4_13SM90_TMA_LOADES1B_vS1C_EENS_8epilogue10collective6detail29Sm90TmaWarpSpecializedAdapterINS1G_15DefaultEpilogueISJ_SK_SK_NS1F_6thread17LinearCombinationISJ_Li1EffLNS1K_9ScaleType4KindE0ELNS_15FloatRoundStyleE2ESJ_EENS1_15EpilogueDefaultEEEEEvvEEEEvNT_6ParamsE,@function
        .size           _ZN7cutlass13device_kernelINS_4gemm6kernel13GemmUniversalIN4cute5tupleIJiiiiEEENS1_10collective13CollectiveMmaINS1_34MainloopSm90TmaGmmaWarpSpecializedILi4ENS5_IJNS4_1CILi1EEENSA_ILi2EEESB_EEENS1_35KernelTmaWarpSpecializedCooperativeEEENS5_IJNSA_ILi256EEESG_NSA_ILi32EEEEEENS_10tfloat32_tENS5_IJlSB_lEEESJ_SK_NS4_8TiledMMAINS4_8MMA_AtomIJNS4_4SM904GMMA30MMA_64x256x8_F32TF32TF32_SS_TNILNSO_7ScaleInE1ELSQ_1EEEEEENS4_6LayoutINS5_IJSC_SB_SB_EEENS5_IJSB_NSA_ILi0EEESV_EEEEENS5_IJNS4_10UnderscoreESY_SY_EEEEENS4_23SM90_TMA_LOAD_MULTICASTENS4_14ComposedLayoutINS4_7SwizzleILi3ELi4ELi3EEENS4_18smem_ptr_flag_bitsILi32EEENST_INS5_IJNSA_ILi8EEESH_EEENS5_IJSH_SB_EEEEEEEvNS4_8identityENS4_13SM90_TMA_LOADES1B_vS1C_EENS_8epilogue10collective6detail29Sm90TmaWarpSpecializedAdapterINS1G_15DefaultEpilogueISJ_SK_SK_NS1F_6thread17LinearCombinationISJ_Li1EffLNS1K_9ScaleType4KindE0ELNS_15FloatRoundStyleE2ESJ_EENS1_15EpilogueDefaultEEEEEvvEEEEvNT_6ParamsE,(.L_x_579 - _ZN7cutlass13device_kernelINS_4gemm6kernel13GemmUniversalIN4cute5tupleIJiiiiEEENS1_10collective13CollectiveMmaINS1_34MainloopSm90TmaGmmaWarpSpecializedILi4ENS5_IJNS4_1CILi1EEENSA_ILi2EEESB_EEENS1_35KernelTmaWarpSpecializedCooperativeEEENS5_IJNSA_ILi256EEESG_NSA_ILi32EEEEEENS_10tfloat32_tENS5_IJlSB_lEEESJ_SK_NS4_8TiledMMAINS4_8MMA_AtomIJNS4_4SM904GMMA30MMA_64x256x8_F32TF32TF32_SS_TNILNSO_7ScaleInE1ELSQ_1EEEEEENS4_6LayoutINS5_IJSC_SB_SB_EEENS5_IJSB_NSA_ILi0EEESV_EEEEENS5_IJNS4_10UnderscoreESY_SY_EEEEENS4_23SM90_TMA_LOAD_MULTICASTENS4_14ComposedLayoutINS4_7SwizzleILi3ELi4ELi3EEENS4_18smem_ptr_flag_bitsILi32EEENST_INS5_IJNSA_ILi8EEESH_EEENS5_IJSH_SB_EEEEEEEvNS4_8identityENS4_13SM90_TMA_LOADES1B_vS1C_EENS_8epilogue10collective6detail29Sm90TmaWarpSpecializedAdapterINS1G_15DefaultEpilogueISJ_SK_SK_NS1F_6thread17LinearCombinationISJ_Li1EffLNS1K_9ScaleType4KindE0ELNS_15FloatRoundStyleE2ESJ_EENS1_15EpilogueDefaultEEEEEvvEEEEvNT_6ParamsE)
        .other          _ZN7cutlass13device_kernelINS_4gemm6kernel13GemmUniversalIN4cute5tupleIJiiiiEEENS1_10collective13CollectiveMmaINS1_34MainloopSm90TmaGmmaWarpSpecializedILi4ENS5_IJNS4_1CILi1EEENSA_ILi2EEESB_EEENS1_35KernelTmaWarpSpecializedCooperativeEEENS5_IJNSA_ILi256EEESG_NSA_ILi32EEEEEENS_10tfloat32_tENS5_IJlSB_lEEESJ_SK_NS4_8TiledMMAINS4_8MMA_AtomIJNS4_4SM904GMMA30MMA_64x256x8_F32TF32TF32_SS_TNILNSO_7ScaleInE1ELSQ_1EEEEEENS4_6LayoutINS5_IJSC_SB_SB_EEENS5_IJSB_NSA_ILi0EEESV_EEEEENS5_IJNS4_10UnderscoreESY_SY_EEEEENS4_23SM90_TMA_LOAD_MULTICASTENS4_14ComposedLayoutINS4_7SwizzleILi3ELi4ELi3EEENS4_18smem_ptr_flag_bitsILi32EEENST_INS5_IJNSA_ILi8EEESH_EEENS5_IJSH_SB_EEEEEEEvNS4_8identityENS4_13SM90_TMA_LOADES1B_vS1C_EENS_8epilogue10collective6detail29Sm90TmaWarpSpecializedAdapterINS1G_15DefaultEpilogueISJ_SK_SK_NS1F_6thread17LinearCombinationISJ_Li1EffLNS1K_9ScaleType4KindE0ELNS_15FloatRoundStyleE2ESJ_EENS1_15EpilogueDefaultEEEEEvvEEEEvNT_6ParamsE,@"STO_CUDA_ENTRY STV_DEFAULT"
_ZN7cutlass13device_kernelINS_4gemm6kernel13GemmUniversalIN4cute5tupleIJiiiiEEENS1_10collective13CollectiveMmaINS1_34MainloopSm90TmaGmmaWarpSpecializedILi4ENS5_IJNS4_1CILi1EEENSA_ILi2EEESB_EEENS1_35KernelTmaWarpSpecializedCooperativeEEENS5_IJNSA_ILi256EEESG_NSA_ILi32EEEEEENS_10tfloat32_tENS5_IJlSB_lEEESJ_SK_NS4_8TiledMMAINS4_8MMA_AtomIJNS4_4SM904GMMA30MMA_64x256x8_F32TF32TF32_SS_TNILNSO_7ScaleInE1ELSQ_1EEEEEENS4_6LayoutINS5_IJSC_SB_SB_EEENS5_IJSB_NSA_ILi0EEESV_EEEEENS5_IJNS4_10UnderscoreESY_SY_EEEEENS4_23SM90_TMA_LOAD_MULTICASTENS4_14ComposedLayoutINS4_7SwizzleILi3ELi4ELi3EEENS4_18smem_ptr_flag_bitsILi32EEENST_INS5_IJNSA_ILi8EEESH_EEENS5_IJSH_SB_EEEEEEEvNS4_8identityENS4_13SM90_TMA_LOADES1B_vS1C_EENS_8epilogue10collective6detail29Sm90TmaWarpSpecializedAdapterINS1G_15DefaultEpilogueISJ_SK_SK_NS1F_6thread17LinearCombinationISJ_Li1EffLNS1K_9ScaleType4KindE0ELNS_15FloatRoundStyleE2ESJ_EENS1_15EpilogueDefaultEEEEEvvEEEEvNT_6ParamsE:
[----:B------:R-:W0:Y:S02]  /*0000*/  LDC R1, c[0x0][0x28] ;  /* 0x00000a00ff017b82 */ /* 0x000e240000000800 */
[----:B0-----:R-:W-:Y:S01]  /*0010*/  VIADD R1, R1, 0xfffff870 ;  /* 0xfffff87001017836 */ /* 0x001fe20000000000 */
[----:B------:R-:W0:Y:S01]  /*0020*/  S2R R5, SR_TID.X ;  /* 0x0000000000057919 */ /* 0x000e220000002100 */
[----:B------:R-:W-:Y:S01]  /*0030*/  ELECT P0, URZ, PT ;  /* 0x00000000003f782f */ /* 0x000fe20003800000 */
[----:B------:R-:W-:Y:S01]  /*0040*/  BSSY B0, `(.L_x_0) ;  /* 0x0000015000007945 */ /* 0x000fe20003800000 */
[--C-:B0-----:R-:W-:Y:S02]  /*0050*/  SHF.R.U32.HI R0, RZ, 0x5, R5.reuse ;  /* 0x00000005ff007819 */ /* 0x101fe40000011605 */
[----:B------:R-:W-:-:S03]  /*0060*/  SHF.R.U32.HI R2, RZ, 0x7, R5 ;  /* 0x00000007ff027819 */ /* 0x000fc60000011605 */
[----:B------:R-:W0:Y:S04]  /*0070*/  SHFL.IDX PT, R3, R0, RZ, 0x1f ;  /* 0x00001fff00037589 */ /* 0x000e2800000e0000 */
[----:B------:R-:W1:Y:S01]  /*0080*/  SHFL.IDX PT, R2, R2, RZ, 0x1f ;  /* 0x00001fff02027589 */ /* 0x000e6200000e0000 */
[----:B0-----:R-:W-:Y:S02]  /*0090*/  R2UR UR9, R3 ;  /* 0x00000000030972ca */ /* 0x001fe400000e0000 */
[----:B-1----:R-:W-:-:S11]  /*00a0*/  R2UR UR5, R2 ;  /* 0x00000000020572ca */ /* 0x002fd600000e0000 */
[----:B------:R-:W-:Y:S02]  /*00b0*/  USHF.R.S32.HI UR4, URZ, 0x1f, UR9 ;  /* 0x0000001f3f047899 */ /* 0x000fe40008011409 */
[----:B------:R-:W-:Y:S02]  /*00c0*/  ISETP.NE.OR P0, PT, RZ, UR9, !P0 ;  /* 0x00000009ff007c0c */ /* 0x000fe4000c705670 */
[----:B------:R-:W-:-:S04]  /*00d0*/  ULEA.HI UR4, UR4, UR9, URZ, 0x2 ;  /* 0x0000000904047291 */ /* 0x000fc8000f8f103f */
[----:B------:R-:W-:-:S04]  /*00e0*/  ULOP3.LUT UR4, UR4, 0xfffffffc, URZ, 0xc0, !UPT ;  /* 0xfffffffc04047892 */ /* 0x000fc8000f8ec03f */
[----:B------:R-:W-:-:S03]  /*00f0*/  UIADD3 UR9, UR9, -UR4, URZ ;  /* 0x8000000409097290 */ /* 0x000fc6000fffe03f */
[----:B------:R-:W-:Y:S09]  /*0100*/  @P0 BRA `(.L_x_1) ;  /* 0x0000000000200947 */ /* 0x000ff20003800000 */
[----:B------:R-:W-:Y:S02]  /*0110*/  ULDC.64 UR6, c[0x0][0x198] ;  /* 0x0000660000067ab9 */ /* 0x000fe40000000a00 */
[----:B------:R-:W-:Y:S02]  /*0120*/  UIADD3 UR10, UP0, UR6, 0xf0, URZ ;  /* 0x000000f0060a7890 */ /* 0x000fe4000ff1e03f */
[----:B------:R-:W-:Y:S02]  /*0130*/  UIADD3 UR6, UP1, UR6, 0x1f0, URZ ;  /* 0x000001f006067890 */ /* 0x000fe4000ff3e03f */
[----:B------:R-:W-:Y:S02]  /*0140*/  UIADD3.X UR11, URZ, UR7, URZ, UP0, !UPT ;  /* 0x000000073f0b7290 */ /* 0x000fe400087fe43f */
[----:B------:R-:W-:-:S07]  /*0150*/  UIADD3.X UR7, URZ, UR7, URZ, UP1, !UPT ;  /* 0x000000073f077290 */ /* 0x000fce0008ffe43f */
[----:B------:R0:W-:Y:S02]  /*0160*/  UTMACCTL.PF [UR10] ;  /* 0x000000000a0079b9 */ /* 0x0001e40008040000 */
[----:B------:R0:W-:Y:S02]  /*0170*/  UTMACCTL.PF [UR6] ;  /* 0x00000000060079b9 */ /* 0x0001e40008040000 */
[----:B0-----:R-:W-:Y:S01]  /*0180*/  NOP ;  /* 0x0000000000007918 */ /* 0x001fe20000000000 */
.L_x_1:
[----:B------:R-:W-:Y:S05]  /*0190*/  BSYNC B0 ;  /* 0x0000000000007941 */ /* 0x000fea0003800000 */
.L_x_0:
[----:B------:R-:W0:Y:S01]  /*01a0*/  SHFL.IDX PT, R2, R0, RZ, 0x1f ;  /* 0x00001fff00027589 */ /* 0x000e2200000e0000 */
[----:B------:R-:W-:Y:S01]  /*01b0*/  UISETP.NE.AND UP0, UPT, UR9, 0x3, UPT ;  /* 0x000000030900788c */ /* 0x000fe2000bf05270 */
[----:B------:R-:W-:Y:S01]  /*01c0*/  ISETP.NE.AND P2, PT, RZ, UR5, PT ;  /* 0x00000005ff007c0c */ /* 0x000fe2000bf45270 */
[----:B------:R-:W-:Y:S02]  /*01d0*/  UIADD3 UR16, UR5, -0x1, URZ ;  /* 0xffffffff05107890 */ /* 0x000fe4000fffe03f */
[----:B------:R-:W-:Y:S02]  /*01e0*/  UISETP.EQ.OR UP0, UPT, UR9, URZ, !UP0 ;  /* 0x0000003f0900728c */ /* 0x000fe4000c702670 */
[----:B------:R-:W-:Y:S02]  /*01f0*/  UISETP.GE.U32.AND UP1, UPT, UR16, 0x2, UPT ;  /* 0x000000021000788c */ /* 0x000fe4000bf26070 */
[----:B------:R-:W-:-:S04]  /*0200*/  UISETP.EQ.AND UP0, UPT, UR5, URZ, UP0 ;  /* 0x0000003f0500728c */ /* 0x000fc80008702270 */
[----:B------:R-:W-:-:S04]  /*0210*/  USEL UR40, URZ, 0x1, !UP0 ;  /* 0x000000013f287887 */ /* 0x000fc8000c000000 */
[----:B------:R-:W-:Y:S01]  /*0220*/  USEL UR40, UR40, 0x2, UP1 ;  /* 0x0000000228287887 */ /* 0x000fe20008800000 */
[----:B0-----:R-:W-:-:S13]  /*0230*/  ISETP.NE.AND P0, PT, R2, RZ, PT ;  /* 0x000000ff0200720c */ /* 0x001fda0003f05270 */
[----:B------:R-:W-:Y:S05]  /*0240*/  @P0 BRA `(.L_x_2) ;  /* 0x0000000000580947 */ /* 0x000fea0003800000 */
[----:B------:R-:W0:Y:S01]  /*0250*/  S2UR UR8, SR_CgaCtaId ;  /* 0x00000000000879c3 */ /* 0x000e220000008800 */
[----:B------:R-:W-:Y:S01]  /*0260*/  UMOV UR4, 0x400 ;  /* 0x0000040000047882 */ /* 0x000fe20000000000 */
[----:B------:R-:W-:Y:S01]  /*0270*/  UMOV UR5, 0x1 ;  /* 0x0000000100057882 */ /* 0x000fe20000000000 */
[----:B------:R-:W-:Y:S01]  /*0280*/  UMOV UR6, 0x4 ;  /* 0x0000000400067882 */ /* 0x000fe20000000000 */
[----:B------:R-:W-:Y:S01]  /*0290*/  ELECT P0, URZ, PT ;  /* 0x00000000003f782f */ /* 0x000fe20003800000 */
[----:B------:R-:W-:-:S04]  /*02a0*/  UIADD3 UR6, -UR6, 0x100000, URZ ;  /* 0x0010000006067890 */ /* 0x000fc8000fffe13f */
[----:B------:R-:W-:Y:S02]  /*02b0*/  USHF.L.U32 UR7, UR6, 0xb, URZ ;  /* 0x0000000b06077899 */ /* 0x000fe4000800063f */
[----:B------:R-:W-:Y:S02]  /*02c0*/  USHF.L.U32 UR6, UR6, 0x1, URZ ;  /* 0x0000000106067899 */ /* 0x000fe4000800063f */
[----:B0-----:R-:W-:Y:S02]  /*02d0*/  ULEA UR8, UR8, UR4, 0x18 ;  /* 0x0000000408087291 */ /* 0x001fe4000f8ec03f */
[----:B------:R-:W-:-:S04]  /*02e0*/  UIADD3 UR4, -UR5, 0x100000, URZ ;  /* 0x0010000005047890 */ /* 0x000fc8000fffe13f */
[----:B------:R-:W-:Y:S02]  /*02f0*/  USHF.L.U32 UR5, UR4, 0xb, URZ ;  /* 0x0000000b04057899 */ /* 0x000fe4000800063f */
[----:B------:R-:W-:Y:S01]  /*0300*/  USHF.L.U32 UR4, UR4, 0x1, URZ ;  /* 0x0000000104047899 */ /* 0x000fe2000800063f */
[----:B------:R-:W0:Y:S11]  /*0310*/  FENCE.VIEW.ASYNC.S ;  /* 0x00000000000073c6 */ /* 0x000e360000000000 */
[----:B0-----:R0:W1:Y:S01]  /*0320*/  SYNCS.EXCH.64 URZ, [UR8], UR4 ;  /* 0x00000004083f75b2 */ /* 0x0010620008000100 */
[----:B------:R0:W2:Y:S01]  /*0330*/  SYNCS.EXCH.64 URZ, [UR8+0x20], UR6 ;  /* 0x00002006083f75b2 */ /* 0x0000a20008000100 */
[----:B------:R0:W3:Y:S01]  /*0340*/  SYNCS.EXCH.64 URZ, [UR8+0x8], UR4 ;  /* 0x00000804083f75b2 */ /* 0x0000e20008000100 */
[----:B------:R0:W4:Y:S01]  /*0350*/  SYNCS.EXCH.64 URZ, [UR8+0x28], UR6 ;  /* 0x00002806083f75b2 */ /* 0x0001220008000100 */
[----:B------:R0:W0:Y:S01]  /*0360*/  SYNCS.EXCH.64 URZ, [UR8+0x10], UR4 ;  /* 0x00001004083f75b2 */ /* 0x0000220008000100 */
[----:B------:R0:W0:Y:S01]  /*0370*/  SYNCS.EXCH.64 URZ, [UR8+0x30], UR6 ;  /* 0x00003006083f75b2 */ /* 0x0000220008000100 */
[----:B------:R0:W0:Y:S01]  /*0380*/  SYNCS.EXCH.64 URZ, [UR8+0x18], UR4 ;  /* 0x00001804083f75b2 */ /* 0x0000220008000100 */
[----:B------:R0:W0:Y:S01]  /*0390*/  SYNCS.EXCH.64 URZ, [UR8+0x38], UR6 ;  /* 0x00003806083f75b2 */ /* 0x0000220008000100 */
[----:B------:R-:W-:Y:S01]  /*03a0*/  NOP ;  /* 0x0000000000007918 */ /* 0x000fe20000000000 */
.L_x_2:
[----:B------:R-:W5:Y:S01]  /*03b0*/  S2UR UR10, SR_CTAID.Y ;  /* 0x00000000000a79c3 */ /* 0x000f620000002600 */
[----:B------:R-:W1:Y:S01]  /*03c0*/  SHFL.IDX PT, R0, R0, RZ, 0x1f ;  /* 0x00001fff00007589 */ /* 0x000e6200000e0000 */
[----:B------:R-:W-:Y:S02]  /*03d0*/  SHF.R.S32.HI R3, RZ, 0x1f, R5 ;  /* 0x0000001fff037819 */ /* 0x000fe40000011405 */
[----:B------:R-:W-:Y:S02]  /*03e0*/  ELECT P0, URZ, PT ;  /* 0x00000000003f782f */ /* 0x000fe40003800000 */
[----:B------:R-:W-:Y:S01]  /*03f0*/  SHF.R.S32.HI R7, RZ, 0x1f, R2 ;  /* 0x0000001fff077819 */ /* 0x000fe20000011402 */
[----:B0-----:R-:W-:Y:S01]  /*0400*/  ULDC UR4, c[0x0][0x154] ;  /* 0x0000550000047ab9 */ /* 0x001fe20000000800 */
[----:B------:R-:W-:Y:S01]  /*0410*/  LEA.HI R3, R3, R5, RZ, 0x7 ;  /* 0x0000000503037211 */ /* 0x000fe200078f38ff */
[----:B------:R-:W-:Y:S01]  /*0420*/  ULDC UR11, c[0x0][0x148] ;  /* 0x00005200000b7ab9 */ /* 0x000fe20000000800 */
[----:B------:R-:W0:Y:S01]  /*0430*/  S2UR UR13, SR_CTAID.X ;  /* 0x00000000000d79c3 */ /* 0x000e220000002500 */
[----:B------:R-:W-:Y:S01]  /*0440*/  LEA.HI R7, R7, R2, RZ, 0x2 ;  /* 0x0000000207077211 */ /* 0x000fe200078f10ff */
[----:B------:R-:W-:Y:S01]  /*0450*/  NOP ;  /* 0x0000000000007918 */ /* 0x000fe20000000000 */
[----:B------:R-:W-:Y:S01]  /*0460*/  LOP3.LUT R3, R3, 0xffffff80, RZ, 0xc0, !PT ;  /* 0xffffff8003037812 */ /* 0x000fe200078ec0ff */
[----:B------:R-:W-:Y:S01]  /*0470*/  NOP ;  /* 0x0000000000007918 */ /* 0x000fe20000000000 */
[----:B------:R-:W-:-:S03]  /*0480*/  LOP3.LUT R7, R7, 0x3ffffffc, RZ, 0xc0, !PT ;  /* 0x3ffffffc07077812 */ /* 0x000fc600078ec0ff */
[----:B------:R-:W-:Y:S02]  /*0490*/  IMAD.IADD R3, R5, 0x1, -R3 ;  /* 0x0000000105037824 */ /* 0x000fe400078e0a03 */
[----:B------:R-:W-:Y:S01]  /*04a0*/  IMAD.IADD R2, R2, 0x1, -R7 ;  /* 0x0000000102027824 */ /* 0x000fe200078e0a07 */
[----:B-----5:R-:W-:Y:S02]  /*04b0*/  I2FP.F32.U32 R4, UR10 ;  /* 0x0000000a00047c45 */ /* 0x020fe40008201000 */
[----:B-1----:R-:W-:Y:S02]  /*04c0*/  ISETP.NE.OR P0, PT, R0, RZ, !P0 ;  /* 0x000000ff0000720c */ /* 0x002fe40004705670 */
[----:B------:R-:W-:Y:S01]  /*04d0*/  SHF.R.S32.HI R0, RZ, 0x1f, R3 ;  /* 0x0000001fff007819 */ /* 0x000fe20000011403 */
[----:B------:R-:W-:Y:S01]  /*04e0*/  FMUL R8, R4, UR4 ;  /* 0x0000000404087c20 */ /* 0x000fe20008400000 */
[----:B------:R-:W-:Y:S01]  /*04f0*/  ULDC UR4, c[0x0][0x150] ;  /* 0x0000540000047ab9 */ /* 0x000fe20000000800 */
[----:B0-----:R-:W-:-:S02]  /*0500*/  I2FP.F32.U32 R4, UR13 ;  /* 0x0000000d00047c45 */ /* 0x001fc40008201000 */
[----:B------:R-:W-:Y:S02]  /*0510*/  LEA.HI R0, R0, R3, RZ, 0x3 ;  /* 0x0000000300007211 */ /* 0x000fe400078f18ff */
[----:B------:R-:W0:Y:S01]  /*0520*/  F2I.U32.TRUNC.NTZ R8, R8 ;  /* 0x0000000800087305 */ /* 0x000e22000020f000 */
[----:B------:R-:W-:Y:S01]  /*0530*/  FMUL R6, R4, UR4 ;  /* 0x0000000404067c20 */ /* 0x000fe20008400000 */
[--C-:B------:R-:W-:Y:S02]  /*0540*/  SHF.R.S32.HI R4, RZ, 0x3, R0.reuse ;  /* 0x00000003ff047819 */ /* 0x100fe40000011400 */
[----:B------:R-:W-:Y:S01]  /*0550*/  VOTEU.ALL UP0, P0 ;  /* 0x00000000003f7886 */ /* 0x000fe20000000000 */
[----:B------:R-:W-:Y:S01]  /*0560*/  SHF.R.S32.HI R5, RZ, 0x1f, R0 ;  /* 0x0000001fff057819 */ /* 0x000fe20000011400 */
[----:B------:R-:W-:Y:S01]  /*0570*/  UMOV UR4, 0x20 ;  /* 0x0000002000047882 */ /* 0x000fe20000000000 */
[----:B------:R-:W1:Y:S01]  /*0580*/  LDC R0, c[0x0][0x140] ;  /* 0x00005000ff007b82 */ /* 0x000e620000000800 */
[----:B------:R-:W5:Y:S01]  /*0590*/  F2I.U32.TRUNC.NTZ R6, R6 ;  /* 0x0000000600067305 */ /* 0x000f62000020f000 */
[----:B------:R-:W-:Y:S01]  /*05a0*/  LEA.HI R5, R5, R4, RZ, 0x2 ;  /* 0x0000000405057211 */ /* 0x000fe200078f10ff */
[----:B------:R-:W-:Y:S01]  /*05b0*/  @!UP0 UMOV UR7, 0x400 ;  /* 0x0000040000078882 */ /* 0x000fe20000000000 */
[----:B------:R-:W-:-:S04]  /*05c0*/  @!UP0 UIADD3 UR4, -UR4, 0x100000, URZ ;  /* 0x0010000004048890 */ /* 0x000fc8000fffe13f */
[----:B------:R-:W-:Y:S02]  /*05d0*/  @!UP0 USHF.L.U32 UR5, UR4, 0xb, URZ ;  /* 0x0000000b04058899 */ /* 0x000fe4000800063f */
[----:B------:R-:W-:Y:S01]  /*05e0*/  @!UP0 USHF.L.U32 UR4, UR4, 0x1, URZ ;  /* 0x0000000104048899 */ /* 0x000fe2000800063f */
[----:B------:R-:W-:Y:S01]  /*05f0*/  LOP3.LUT R5, R5, 0xfffffffc, RZ, 0xc0, !PT ;  /* 0xfffffffc05057812 */ /* 0x000fe200078ec0ff */
[----:B------:R-:W-:Y:S01]  /*0600*/  VOTEU.ALL UP1, P0 ;  /* 0x00000000003f7886 */ /* 0x000fe20000020000 */
[----:B------:R-:W2:Y:S01]  /*0610*/  @!UP0 S2UR UR8, SR_CgaCtaId ;  /* 0x00000000000889c3 */ /* 0x000ea20000008800 */
[----:B0-----:R-:W-:Y:S02]  /*0620*/  R2UR UR12, R8 ;  /* 0x00000000080c72ca */ /* 0x001fe400000e0000 */
[----:B------:R-:W-:-:S04]  /*0630*/  IMAD.IADD R5, R4, 0x1, -R5 ;  /* 0x0000000104057824 */ /* 0x000fc800078e0a05 */
[----:B------:R-:W-:Y:S01]  /*0640*/  IMAD R2, R2, 0x4, R5 ;  /* 0x0000000402027824 */ /* 0x000fe200078e0205 */
[----:B-----5:R-:W-:-:S03]  /*0650*/  R2UR UR6, R6 ;  /* 0x00000000060672ca */ /* 0x020fc600000e0000 */
[----:B------:R-:W-:-:S03]  /*0660*/  IMAD.SHL.U32 R5, R2, 0x4, RZ ;  /* 0x0000000402057824 */ /* 0x000fc600078e00ff */
[----:B------:R-:W-:Y:S02]  /*0670*/  UIADD3 UR12, -UR12, URZ, URZ ;  /* 0x0000003f0c0c7290 */ /* 0x000fe4000fffe13f */
[----:B------:R-:W-:Y:S02]  /*0680*/  LOP3.LUT R152, R2, 0xc, R5, 0x78, !PT ;  /* 0x0000000c02987812 */ /* 0x000fe400078e7805 */
[----:B------:R-:W-:Y:S01]  /*0690*/  UIMAD UR14, UR11, UR12, UR10 ;  /* 0x0000000c0b0e72a4 */ /* 0x000fe2000f8e020a */
[----:B-1----:R-:W-:Y:S02]  /*06a0*/  ISETP.EQ.U32.AND P3, PT, R0, 0x1, PT ;  /* 0x000000010000780c */ /* 0x002fe40003f62070 */
[----:B------:R-:W-:Y:S02]  /*06b0*/  UIADD3 UR6, -UR6, URZ, URZ ;  /* 0x0000003f06067290 */ /* 0x000fe4000fffe13f */
[----:B--2---:R-:W-:Y:S01]  /*06c0*/  @!UP0 ULEA UR7, UR8, UR7, 0x18 ;  /* 0x0000000708078291 */ /* 0x004fe2000f8ec03f */
[----:B------:R-:W-:Y:S01]  /*06d0*/  ISETP.NE.AND P1, PT, R152, UR14, PT ;  /* 0x0000000e98007c0c */ /* 0x000fe2000bf25270 */
[----:B------:R-:W-:Y:S01]  /*06e0*/  VOTEU.ALL UP0, P0 ;  /* 0x00000000003f7886 */ /* 0x000fe20000000000 */
[----:B------:R-:W-:Y:S01]  /*06f0*/  ULDC UR8, c[0x0][0x144] ;  /* 0x0000510000087ab9 */ /* 0x000fe20000000800 */
[----:B------:R-:W-:Y:S01]  /*0700*/  LOP3.LUT P0, RZ, R3, 0x7, RZ, 0xc0, !PT ;  /* 0x0000000703ff7812 */ /* 0x000fe2000780c0ff */
[----:B------:R-:W-:-:S03]  /*0710*/  UIMAD UR8, UR8, UR6, UR13 ;  /* 0x00000006080872a4 */ /* 0x000fc6000f8e020d */
[----:B------:R-:W-:-:S03]  /*0720*/  ISETP.LT.U32.AND P0, PT, R152, 0x2, !P0 ;  /* 0x000000029800780c */ /* 0x000fc60004701070 */
[----:B------:R-:W-:Y:S01]  /*0730*/  ISETP.EQ.OR P1, PT, RZ, UR8, !P1 ;  /* 0x00000008ff007c0c */ /* 0x000fe2000cf22670 */
[----:B------:R-:W0:Y:S02]  /*0740*/  FENCE.VIEW.ASYNC.S ;  /* 0x00000000000073c6 */ /* 0x000e240000000000 */
[----:B0-----:R0:W1:Y:S01]  /*0750*/  @!UP0 SYNCS.EXCH.64 URZ, [UR7+0x50], UR4 ;  /* 0x00005004073f85b2 */ /* 0x0010620008000100 */
[----:B------:R-:W-:-:S04]  /*0760*/  PLOP3.LUT P0, PT, P0, P1, PT, 0x80, 0x0 ;  /* 0x000000000000781c */ /* 0x000fc80000703070 */
[----:B------:R-:W-:Y:S01]  /*0770*/  P2R R17, PR, RZ, 0x1 ;  /* 0x00000001ff117803 */ /* 0x000fe20000000000 */
[----:B------:R0:W2:Y:S01]  /*0780*/  @!UP1 SYNCS.EXCH.64 URZ, [UR7+0x58], UR4 ;  /* 0x00005804073f95b2 */ /* 0x0000a20008000100 */
[----:B------:R-:W-:Y:S01]  /*0790*/  NOP ;  /* 0x0000000000007918 */ /* 0x000fe20000000000 */
[----:B------:R-:W-:Y:S06]  /*07a0*/  @!P3 BRA `(.L_x_3) ;  /* 0x000000000008b947 */ /* 0x000fec0003800000 */
[----:B-1234-:R-:W-:Y:S01]  /*07b0*/  UCGABAR_ARV ;  /* 0x00000000000079c7 */ /* 0x01efe20008000000 */
[----:B------:R-:W-:Y:S05]  /*07c0*/  BRA `(.L_x_4) ;  /* 0x0000000000047947 */ /* 0x000fea0003800000 */
.L_x_3:
[----:B-1234-:R-:W-:Y:S01]  /*07d0*/  NOP ;  /* 0x0000000000007918 */ /* 0x01efe20000000000 */
.L_x_4:
[----:B0-----:R-:W-:Y:S01]  /*07e0*/  ULDC UR4, c[0x0][0x65c] ;  /* 0x0001970000047ab9 */ /* 0x001fe20000000800 */
[----:B------:R-:W-:Y:S01]  /*07f0*/  UMOV UR5, URZ ;  /* 0x0000003f00057c82 */ /* 0x000fe20008000000 */
[----:B------:R-:W-:-:S03]  /*0800*/  UISETP.NE.AND UP0, UPT, UR4, 0x1, UPT ;  /* 0x000000010400788c */ /* 0x000fc6000bf05270 */
[----:B------:R-:W-:Y:S01]  /*0810*/  UMOV UR4, UR13 ;  /* 0x0000000d00047c82 */ /* 0x000fe20008000000 */
[----:B------:R-:W-:Y:S02]  /*0820*/  UP2UR UR45, UPR, URZ, 0x1 ;  /* 0x000000013f2d7883 */ /* 0x000fe40008000000 */
[----:B------:R-:W-:Y:S02]  /*0830*/  PLOP3.LUT P0, PT, PT, PT, UP0, 0x80, 0x0 ;  /* 0x000000000000781c */ /* 0x000fe40003f0f008 */
[----:B------:R-:W-:Y:S02]  /*0840*/  PLOP3.LUT P1, PT, PT, PT, UP0, 0x80, 0x0 ;  /* 0x000000000000781c */ /* 0x000fe40003f2f008 */
[----:B------:R-:W-:Y:S01]  /*0850*/  PLOP3.LUT P5, PT, PT, PT, UP0, 0x80, 0x0 ;  /* 0x000000000000781c */ /* 0x000fe20003faf008 */
[----:B------:R-:W-:Y:S01]  /*0860*/  @UP0 ULDC UR14, c[0x0][0x10] ;  /* 0x00000400000e0ab9 */ /* 0x000fe20000000800 */
[----:B------:R-:W-:Y:S01]  /*0870*/  @UP0 UMOV UR6, UR10 ;  /* 0x0000000a00060c82 */ /* 0x000fe20008000000 */
[----:B------:R-:W-:Y:S01]  /*0880*/  @UP0 UMOV UR7, URZ ;  /* 0x0000003f00070c82 */ /* 0x000fe20008000000 */
[----:B------:R-:W-:Y:S01]  /*0890*/  PLOP3.LUT P4, PT, PT, PT, UP0, 0x80, 0x0 ;  /* 0x000000000000781c */ /* 0x000fe20003f8f008 */
[----:B------:R-:W-:-:S03]  /*08a0*/  @UP0 UIMAD.WIDE.U32 UR14, UR13, UR14, UR6 ;  /* 0x0000000e0d0e02a5 */ /* 0x000fc6000f8e0006 */
[----:B------:R-:W-:Y:S01]  /*08b0*/  @!UP0 ULDC UR7, c[0x0][0xc] ;  /* 0x0000030000078ab9 */ /* 0x000fe20000000800 */
[----:B------:R-:W-:Y:S01]  /*08c0*/  @UP0 UMOV UR6, URZ ;  /* 0x0000003f00060c82 */ /* 0x000fe20008000000 */
[----:B------:R-:W-:Y:S01]  /*08d0*/  @!UP0 UIMAD.WIDE.U32 UR4, UR10, UR7, UR4 ;  /* 0x000000070a0482a5 */ /* 0x000fe2000f8e0004 */
[----:B------:R-:W-:Y:S01]  /*08e0*/  IMAD.U32 R2, RZ, RZ, UR14 ;  /* 0x0000000eff027e24 */ /* 0x000fe2000f8e00ff */
[----:B------:R-:W-:Y:S02]  /*08f0*/  @UP0 UIADD3 UR6, UR15, UR6, URZ ;  /* 0x000000060f060290 */ /* 0x000fe4000fffe03f */
[----:B------:R-:W-:Y:S02]  /*0900*/  IMAD.U32 R3, RZ, RZ, UR15 ;  /* 0x0000000fff037e24 */ /* 0x000fe4000f8e00ff */
[----:B------:R-:W-:Y:S01]  /*0910*/  @P0 IMAD.MOV.U32 R7, RZ, RZ, R2 ;  /* 0x000000ffff070224 */ /* 0x000fe200078e0002 */
[----:B------:R-:W-:Y:S01]  /*0920*/  MOV R5, UR5 ;  /* 0x0000000500057c02 */ /* 0x000fe20008000f00 */
[----:B------:R-:W-:-:S02]  /*0930*/  IMAD.U32 R2, RZ, RZ, UR4 ;  /* 0x00000004ff027e24 */ /* 0x000fc4000f8e00ff */
[----:B------:R-:W-:Y:S02]  /*0940*/  @P1 IMAD.U32 R6, RZ, RZ, UR6 ;  /* 0x00000006ff061e24 */ /* 0x000fe4000f8e00ff */
[----:B------:R-:W-:Y:S02]  /*0950*/  @!P5 IMAD.MOV.U32 R6, RZ, RZ, R5 ;  /* 0x000000ffff06d224 */ /* 0x000fe400078e0005 */
[----:B------:R-:W-:Y:S02]  /*0960*/  @!P4 IMAD.MOV.U32 R7, RZ, RZ, R2 ;  /* 0x000000ffff07c224 */ /* 0x000fe400078e0002 */
[----:B------:R-:W-:Y:S01]  /*0970*/  IMAD.U32 R3, RZ, RZ, UR5 ;  /* 0x00000005ff037e24 */ /* 0x000fe2000f8e00ff */
[----:B------:R0:W-:Y:S01]  /*0980*/  STL [R1+0x204], R6 ;  /* 0x0002040601007387 */ /* 0x0001e20000100800 */
[----:B------:R-:W-:-:S03]  /*0990*/  IMAD.U32 R4, RZ, RZ, UR4 ;  /* 0x00000004ff047e24 */ /* 0x000fc6000f8e00ff */
[----:B------:R0:W-:Y:S01]  /*09a0*/  STL [R1+0x208], R7 ;  /* 0x0002080701007387 */ /* 0x0001e20000100800 */
[----:B------:R-:W-:Y:S05]  /*09b0*/  @!P3 BRA `(.L_x_5) ;  /* 0x00000000000cb947 */ /* 0x000fea0003800000 */
[----:B------:R-:W-:Y:S01]  /*09c0*/  UCGABAR_WAIT ;  /* 0x0000000000007dc7 */ /* 0x000fe20008000000 */
[----:B------:R-:W-:Y:S01]  /*09d0*/  CCTL.IVALL ;  /* 0x00000000ff00798f */ /* 0x000fe20002000000 */
[----:B------:R-:W-:Y:S05]  /*09e0*/  BRA `(.L_x_6) ;  /* 0x0000000000047947 */ /* 0x000fea0003800000 */
.L_x_5:
[----:B------:R-:W-:Y:S06]  /*09f0*/  BAR.SYNC.DEFER_BLOCKING 0x0 ;  /* 0x0000000000007b1d */ /* 0x000fec0000010000 */
.L_x_6:
[----:B------:R-:W-:Y:S05]  /*0a00*/  @!P2 BRA `(.L_x_7) ;  /* 0x000001900024a947 */ /* 0x000fea0003800000 */
[----:B------:R-:W-:-:S06]  /*0a10*/  UISETP.GT.U32.AND UP0, UPT, UR16, 0x1, UPT ;  /* 0x000000011000788c */ /* 0x000fcc000bf04070 */
[----:B------:R-:W-:-:S13]  /*0a20*/  PLOP3.LUT P0, PT, PT, PT, UP0, 0x80, 0x0 ;  /* 0x000000000000781c */ /* 0x000fda0003f0f008 */
[----:B------:R-:W-:Y:S05]  /*0a30*/  @P0 EXIT ;  /* 0x000000000000094d */ /* 0x000fea0003800000 */
[----:B------:R-:W-:Y:S01]  /*0a40*/  ULDC.64 UR4, c[0x0][0x650] ;  /* 0x0001940000047ab9 */ /* 0x000fe20000000a00 */
[----:B------:R-:W-:Y:S01]  /*0a50*/  UMOV UR41, 0xffffffff ;  /* 0xffffffff00297882 */ /* 0x000fe20000000000 */
[----:B------:R-:W-:Y:S01]  /*0a60*/  ISETP.GE.U32.AND P0, PT, R7, UR4, PT ;  /* 0x0000000407007c0c */ /* 0x000fe2000bf06070 */
[----:B------:R-:W-:Y:S01]  /*0a70*/  UMOV UR42, 0xffffffff ;  /* 0xffffffff002a7882 */ /* 0x000fe20000000000 */
[----:B------:R-:W-:Y:S01]  /*0a80*/  UMOV UR43, 0xffffffff ;  /* 0xffffffff002b7882 */ /* 0x000fe20000000000 */
[----:B------:R-:W-:Y:S02]  /*0a90*/  PRMT R0, RZ, 0x7610, R0 ;  /* 0x00007610ff007816 */ /* 0x000fe40000000000 */
[----:B------:R-:W-:-:S13]  /*0aa0*/  ISETP.GE.U32.AND.EX P0, PT, R6, UR5, PT, P0 ;  /* 0x0000000506007c0c */ /* 0x000fda000bf06100 */
[----:B------:R-:W-:Y:S05]  /*0ab0*/  @P0 BRA `(.L_x_8) ;  /* 0x0000000400480947 */ /* 0x000fea0003800000 */
[----:B------:R-:W-:Y:S01]  /*0ac0*/  ULDC.64 UR16, c[0x0][0x628] ;  /* 0x00018a0000107ab9 */ /* 0x000fe20000000a00 */
[C---:B------:R-:W-:Y:S01]  /*0ad0*/  R2UR UR19, R7.reuse ;  /* 0x00000000071372ca */ /* 0x040fe200000e0000 */
[----:B------:R-:W-:Y:S01]  /*0ae0*/  ULDC UR18, c[0x0][0x630] ;  /* 0x00018c0000127ab9 */ /* 0x000fe20000000800 */
[----:B------:R-:W-:Y:S02]  /*0af0*/  ISETP.NE.U32.AND P0, PT, RZ, UR16, PT ;  /* 0x00000010ff007c0c */ /* 0x000fe4000bf05070 */
[----:B------:R-:W-:Y:S02]  /*0b00*/  R2UR UR4, R7 ;  /* 0x00000000070472ca */ /* 0x000fe400000e0000 */
[----:B------:R-:W-:Y:S02]  /*0b10*/  ISETP.NE.AND.EX P0, PT, RZ, UR17, PT, P0 ;  /* 0x00000011ff007c0c */ /* 0x000fe4000bf05300 */
[----:B------:R-:W-:-:S11]  /*0b20*/  R2UR UR5, R6 ;  /* 0x00000000060572ca */ /* 0x000fd600000e0000 */
[----:B------:R-:W-:Y:S05]  /*0b30*/  @!P0 BRA `(.L_x_9) ;  /* 0x0000000000308947 */ /* 0x000fea0003800000 */
[----:B------:R-:W-:Y:S01]  /*0b40*/  R2UR UR4, R7 ;  /* 0x00000000070472ca */ /* 0x000fe200000e0000 */
[----:B------:R-:W-:Y:S01]  /*0b50*/  ULDC UR9, c[0x0][0x634] ;  /* 0x00018d0000097ab9 */ /* 0x000fe20000000800 */
[----:B------:R-:W-:-:S11]  /*0b60*/  R2UR UR13, R6 ;  /* 0x00000000060d72ca */ /* 0x000fd600000e0000 */
[----:B------:R-:W-:-:S04]  /*0b70*/  UIADD3 UR9, UP0, UR4, UR9, URZ ;  /* 0x0000000904097290 */ /* 0x000fc8000ff1e03f */
[----:B------:R-:W-:-:S04]  /*0b80*/  UIADD3.X UR13, URZ, UR13, URZ, UP0, !UPT ;  /* 0x0000000d3f0d7290 */ /* 0x000fc800087fe43f */
[----:B------:R-:W-:-:S04]  /*0b90*/  UIMAD.WIDE.U32 UR4, UR13, UR16, URZ ;  /* 0x000000100d0472a5 */ /* 0x000fc8000f8e003f */
[----:B------:R-:W-:Y:S02]  /*0ba0*/  UIMAD.WIDE.U32 UR6, UP0, UR9, UR17, UR4 ;  /* 0x00000011090672a5 */ /* 0x000fe4000f800004 */
[----:B------:R-:W-:Y:S02]  /*0bb0*/  UIMAD.WIDE.U32 UR4, UR9, UR16, URZ ;  /* 0x00000010090472a5 */ /* 0x000fe4000f8e003f */
[----:B------:R-:W-:Y:S02]  /*0bc0*/  UIADD3.X UR15, URZ, URZ, URZ, UP0, !UPT ;  /* 0x0000003f3f0f7290 */ /* 0x000fe400087fe43f */
[----:B------:R-:W-:Y:S01]  /*0bd0*/  UIADD3 URZ, UP0, UR5, UR6, URZ ;  /* 0x00000006053f7290 */ /* 0x000fe2000ff1e03f */
[----:B------:R-:W-:-:S03]  /*0be0*/  UMOV UR14, UR7 ;  /* 0x00000007000e7c82 */ /* 0x000fc60008000000 */
[----:B------:R-:W-:-:S12]  /*0bf0*/  UIMAD.WIDE.U32.X UR4, UR13, UR17, UR14, UP0 ;  /* 0x000000110d0472a5 */ /* 0x000fd800080e040e */
.L_x_9:
[----:B------:R-:W-:Y:S01]  /*0c00*/  USHF.R.U64 UR43, UR4, UR18, UR5 ;  /* 0x00000012042b7299 */ /* 0x000fe20008001205 */
[----:B------:R-:W-:Y:S01]  /*0c10*/  R2UR UR7, R6 ;  /* 0x00000000060772ca */ /* 0x000fe200000e0000 */
[----:B------:R-:W-:Y:S02]  /*0c20*/  USHF.R.U32.HI UR4, URZ, UR18, UR5 ;  /* 0x000000123f047299 */ /* 0x000fe40008011605 */
[----:B------:R-:W-:Y:S01]  /*0c30*/  UIADD3 UR5, UP0, URZ, -UR43, URZ ;  /* 0x8000002b3f057290 */ /* 0x000fe2000ff1e03f */
[----:B------:R-:W-:Y:S01]  /*0c40*/  ULDC.64 UR14, c[0x0][0x620] ;  /* 0x00018800000e7ab9 */ /* 0x000fe20000000a00 */
[----:B------:R-:W-:Y:S02]  /*0c50*/  UMOV UR6, UR19 ;  /* 0x0000001300067c82 */ /* 0x000fe40008000000 */
[----:B------:R-:W-:Y:S01]  /*0c60*/  UIADD3.X UR4, URZ, ~UR4, URZ, UP0, !UPT ;  /* 0x800000043f047290 */ /* 0x000fe200087fe43f */
[----:B------:R-:W-:Y:S01]  /*0c70*/  ULDC UR9, c[0x0][0x618] ;  /* 0x0001860000097ab9 */ /* 0x000fe20000000800 */
[----:B------:R-:W-:-:S02]  /*0c80*/  UIMAD UR12, UR11, UR12, UR10 ;  /* 0x0000000c0b0c72a4 */ /* 0x000fc4000f8e020a */
[----:B------:R-:W-:Y:S02]  /*0c90*/  UIMAD UR4, UR4, UR14, URZ ;  /* 0x0000000e040472a4 */ /* 0x000fe4000f8e023f */
[----:B------:R-:W-:Y:S02]  /*0ca0*/  UIMAD.WIDE.U32 UR6, UR5, UR14, UR6 ;  /* 0x0000000e050672a5 */ /* 0x000fe4000f8e0006 */
[----:B------:R-:W-:Y:S01]  /*0cb0*/  UIMAD UR4, UR5, UR15, UR4 ;  /* 0x0000000f050472a4 */ /* 0x000fe2000f8e0204 */
[----:B------:R-:W-:Y:S01]  /*0cc0*/  ULDC UR10, c[0x0][0x608] ;  /* 0x00018200000a7ab9 */ /* 0x000fe20000000800 */
[----:B------:R-:W-:Y:S02]  /*0cd0*/  ULDC UR18, c[0x0][0x658] ;  /* 0x0001960000127ab9 */ /* 0x000fe40000000800 */
[----:B------:R-:W-:Y:S01]  /*0ce0*/  UIADD3 UR7, UR7, UR4, URZ ;  /* 0x0000000407077290 */ /* 0x000fe2000fffe03f */
[----:B------:R-:W-:Y:S02]  /*0cf0*/  UMOV UR11, 0xffffffff ;  /* 0xffffffff000b7882 */ /* 0x000fe40000000000 */
[----:B------:R-:W-:Y:S01]  /*0d00*/  ULDC.64 UR4, c[0x0][0x640] ;  /* 0x0001900000047ab9 */ /* 0x000fe20000000a00 */
[----:B------:R-:W-:Y:S01]  /*0d10*/  USHF.R.U64 UR16, UR6, UR9, UR7 ;  /* 0x0000000906107299 */ /* 0x000fe20008001207 */
[----:B------:R-:W-:Y:S01]  /*0d20*/  ISETP.NE.U32.AND P0, PT, RZ, UR4, PT ;  /* 0x00000004ff007c0c */ /* 0x000fe2000bf05070 */
[----:B------:R-:W-:-:S02]  /*0d30*/  USHF.R.U32.HI UR7, URZ, UR9, UR7 ;  /* 0x000000093f077299 */ /* 0x000fc40008011607 */
[----:B------:R-:W-:Y:S01]  /*0d40*/  USHF.L.U32 UR6, UR11, UR18, URZ ;  /* 0x000000120b067299 */ /* 0x000fe2000800063f */
[----:B------:R-:W-:Y:S01]  /*0d50*/  ISETP.NE.AND.EX P0, PT, RZ, UR5, PT, P0 ;  /* 0x00000005ff007c0c */ /* 0x000fe2000bf05300 */
[----:B------:R-:W-:Y:S02]  /*0d60*/  USHF.R.U64 UR22, UR16, UR10, UR7 ;  /* 0x0000000a10167299 */ /* 0x000fe40008001207 */
[----:B------:R-:W-:Y:S02]  /*0d70*/  USHF.R.U32.HI UR7, URZ, UR10, UR7 ;  /* 0x0000000a3f077299 */ /* 0x000fe40008011607 */
[----:B------:R-:W-:Y:S02]  /*0d80*/  UISETP.NE.AND UP1, UPT, UR45, URZ, UPT ;  /* 0x0000003f2d00728c */ /* 0x000fe4000bf25270 */
[----:B------:R-:W-:Y:S01]  /*0d90*/  USHF.R.U64 UR23, UR22, UR18, UR7 ;  /* 0x0000001216177299 */ /* 0x000fe20008001207 */
[----:B------:R-:W-:Y:S01]  /*0da0*/  ULDC UR17, c[0x0][0x600] ;  /* 0x0001800000117ab9 */ /* 0x000fe20000000800 */
[----:B------:R-:W-:-:S02]  /*0db0*/  ULOP3.LUT UR13, URZ, UR6, URZ, 0x33, !UPT ;  /* 0x000000063f0d7292 */ /* 0x000fc4000f8e333f */
[----:B------:R-:W-:Y:S02]  /*0dc0*/  UIADD3 UR15, UR17, -0x1, URZ ;  /* 0xffffffff110f7890 */ /* 0x000fe4000fffe03f */
[----:B------:R-:W-:Y:S02]  /*0dd0*/  USEL UR12, UR8, UR12, !UP1 ;  /* 0x0000000c080c7287 */ /* 0x000fe4000c800000 */
[----:B------:R-:W-:Y:S01]  /*0de0*/  USHF.R.U32.HI UR7, URZ, UR18, UR7 ;  /* 0x000000123f077299 */ /* 0x000fe20008011607 */
[----:B------:R-:W-:Y:S01]  /*0df0*/  ULDC UR19, c[0x0][0x648] ;  /* 0x0001920000137ab9 */ /* 0x000fe20000000800 */
[----:B------:R-:W-:Y:S01]  /*0e00*/  ULDC UR20, c[0x0][0x638] ;  /* 0x00018e0000147ab9 */ /* 0x000fe20000000800 */
[----:B------:R-:W-:Y:S01]  /*0e10*/  UMOV UR21, 0x1 ;  /* 0x0000000100157882 */ /* 0x000fe20000000000 */
[----:B------:R-:W-:Y:S01]  /*0e20*/  UMOV UR6, UR23 ;  /* 0x0000001700067c82 */ /* 0x000fe20008000000 */
[----:B------:R-:W-:Y:S07]  /*0e30*/  @!P0 BRA `(.L_x_10) ;  /* 0x0000000000308947 */ /* 0x000fee0003800000 */
[----:B------:R-:W-:Y:S02]  /*0e40*/  ULDC UR10, c[0x0][0x64c] ;  /* 0x00019300000a7ab9 */ /* 0x000fe40000000800 */
        /* <DEDUP_REMOVED lines=8> */
[----:B------:R-:W-:-:S07]  /*0ed0*/  UIMAD.WIDE.U32.X UR4, UR14, UR5, UR10, UP0 ;  /* 0x000000050e0472a5 */ /* 0x000fce00080e040a */
[----:B------:R-:W-:Y:S01]  /*0ee0*/  UMOV UR6, UR4 ;  /* 0x0000000400067c82 */ /* 0x000fe20008000000 */
[----:B------:R-:W-:-:S05]  /*0ef0*/  UMOV UR7, UR5 ;  /* 0x0000000500077c82 */ /* 0x000fca0008000000 */
.L_x_10:
[----:B------:R-:W-:Y:S01]  /*0f00*/  USHF.R.U64 UR5, UR6, UR19, UR7 ;  /* 0x0000001306057299 */ /* 0x000fe20008001207 */
[----:B------:R-:W-:Y:S01]  /*0f10*/  IMAD.MOV.U32 R0, RZ, RZ, 0x1 ;  /* 0x00000001ff007424 */ /* 0x000fe200078e00ff */
[----:B------:R-:W-:Y:S02]  /*0f20*/  USHF.L.U32 UR4, UR21, UR18, URZ ;  /* 0x0000001215047299 */ /* 0x000fe4000800063f */
[----:B------:R-:W-:Y:S02]  /*0f30*/  ULOP3.LUT UR13, UR22, UR13, URZ, 0xc0, !UPT ;  /* 0x0000000d160d7292 */ /* 0x000fe4000f8ec03f */
[----:B------:R-:W-:Y:S02]  /*0f40*/  UIADD3 UR6, -UR5, URZ, URZ ;  /* 0x0000003f05067290 */ /* 0x000fe4000fffe13f */
[----:B------:R-:W-:Y:S02]  /*0f50*/  UIMAD UR13, UR4, UR5, UR13 ;  /* 0x00000005040d72a4 */ /* 0x000fe4000f8e020d */
[----:B------:R-:W-:-:S02]  /*0f60*/  ULOP3.LUT UR15, UR16, UR15, URZ, 0xc0, !UPT ;  /* 0x0000000f100f7292 */ /* 0x000fc4000f8ec03f */
[----:B------:R-:W-:Y:S01]  /*0f70*/  UIMAD UR4, UR6, UR20, UR23 ;  /* 0x00000014060472a4 */ /* 0x000fe2000f8e0217 */
[----:B------:R-:W-:Y:S01]  /*0f80*/  ULDC UR5, c[0x0][0x610] ;  /* 0x0001840000057ab9 */ /* 0x000fe20000000800 */
[----:B------:R-:W-:Y:S02]  /*0f90*/  UISETP.NE.AND UP0, UPT, UR45, URZ, UPT ;  /* 0x0000003f2d00728c */ /* 0x000fe4000bf05270 */
[----:B------:R-:W-:Y:S02]  /*0fa0*/  UIMAD UR12, UR13, UR5, UR12 ;  /* 0x000000050d0c72a4 */ /* 0x000fe4000f8e020c */
[----:B------:R-:W-:-:S04]  /*0fb0*/  UIMAD UR4, UR4, UR17, UR15 ;  /* 0x00000011040472a4 */ /* 0x000fc8000f8e020f */
[----:B------:R-:W-:Y:S02]  /*0fc0*/  USEL UR42, UR4, UR12, !UP0 ;  /* 0x0000000c042a7287 */ /* 0x000fe4000c000000 */
[----:B------:R-:W-:-:S12]  /*0fd0*/  USEL UR41, UR12, UR4, !UP0 ;  /* 0x000000040c297287 */ /* 0x000fd8000c000000 */
.L_x_8:
[----:B------:R-:W-:-:S08]  /*0fe0*/  NOP ;  /* 0x0000000000007918 */ /* 0x000fd00000000000 */
[----:B------:R-:W1:Y:S02]  /*0ff0*/  USETMAXREG.TRY_ALLOC.CTAPOOL UP0, 0xf0 ;  /* 0x000000f0000079c8 */ /* 0x000e640008000600 */
[----:B-1----:R-:W-:-:S13]  /*1000*/  PLOP3.LUT P0, PT, PT, PT, UP0, 0x80, 0x0 ;  /* 0x000000000000781c */ /* 0x002fda0003f0f008 */
[----:B------:R-:W-:Y:S05]  /*1010*/  @!P0 BRA `(.L_x_8) ;  /* 0xfffffffc00f08947 */ /* 0x000fea000383ffff */
[----:B------:R-:W-:Y:S01]  /*1020*/  ULDC.64 UR4, c[0x0][0x598] ;  /* 0x0001660000047ab9 */ /* 0x000fe20000000a00 */
[----:B------:R-:W-:Y:S01]  /*1030*/  ULDC.64 UR36, c[0x0][0x208] ;  /* 0x0000820000247ab9 */ /* 0x000fe20000000a00 */
[----:B------:R-:W-:-:S04]  /*1040*/  ISETP.NE.U32.AND P0, PT, RZ, UR4, PT ;  /* 0x00000004ff007c0c */ /* 0x000fc8000bf05070 */
[----:B------:R-:W-:-:S13]  /*1050*/  ISETP.NE.AND.EX P0, PT, RZ, UR5, PT, P0 ;  /* 0x00000005ff007c0c */ /* 0x000fda000bf05300 */
[----:B------:R-:W-:Y:S05]  /*1060*/  @!P0 BRA `(.L_x_11) ;  /* 0x00000000001c8947 */ /* 0x000fea0003800000 */
[----:B------:R-:W1:Y:S02]  /*1070*/  LDC.64 R2, c[0x0][0x598] ;  /* 0x00016600ff027b82 */ /* 0x000e640000000a00 */
[----:B-1----:R-:W2:Y:S02]  /*1080*/  LDG.E.64 R2, desc[UR36][R2.64] ;  /* 0x0000002402027981 */ /* 0x002ea4000c1e1b00 */
[----:B--2---:R-:W-:-:S04]  /*1090*/  ISETP.NE.U32.AND P0, PT, R2, RZ, PT ;  /* 0x000000ff0200720c */ /* 0x004fc80003f05070 */
[----:B------:R-:W-:-:S13]  /*10a0*/  ISETP.NE.AND.EX P0, PT, R3, RZ, PT, P0 ;  /* 0x000000ff0300720c */ /* 0x000fda0003f05300 */
[----:B------:R-:W-:Y:S05]  /*10b0*/  @!P0 BRA `(.L_x_11) ;  /* 0x0000000000088947 */ /* 0x000fea0003800000 */
[----:B------:R1:W5:Y:S01]  /*10c0*/  LD.E R2, desc[UR36][R2.64] ;  /* 0x0000002402027980 */ /* 0x000362000c101900 */
[----:B------:R-:W-:Y:S05]  /*10d0*/  BRA `(.L_x_12) ;  /* 0x0000000000247947 */ /* 0x000fea0003800000 */
.L_x_11:
[----:B------:R-:W-:Y:S02]  /*10e0*/  ULDC.64 UR4, c[0x0][0x588] ;  /* 0x0001620000047ab9 */ /* 0x000fe40000000a00 */
[----:B------:R-:W-:-:S04]  /*10f0*/  ISETP.NE.U32.AND P0, PT, RZ, UR4, PT ;  /* 0x00000004ff007c0c */ /* 0x000fc8000bf05070 */
[----:B------:R-:W-:-:S13]  /*1100*/  ISETP.NE.AND.EX P0, PT, RZ, UR5, PT, P0 ;  /* 0x00000005ff007c0c */ /* 0x000fda000bf05300 */
[----:B------:R-:W-:Y:S05]  /*1110*/  @!P0 BRA `(.L_x_13) ;  /* 0x00000000000c8947 */ /* 0x000fea0003800000 */
[----:B------:R-:W1:Y:S02]  /*1120*/  LDC.64 R2, c[0x0][0x588] ;  /* 0x00016200ff027b82 */ /* 0x000e640000000a00 */
[----:B-1----:R2:W5:Y:S01]  /*1130*/  LDG.E R2, desc[UR36][R2.64] ;  /* 0x0000002402027981 */ /* 0x002562000c1e1900 */
[----:B------:R-:W-:Y:S05]  /*1140*/  BRA `(.L_x_12) ;  /* 0x0000000000087947 */ /* 0x000fea0003800000 */
.L_x_13:
[----:B------:R-:W-:Y:S02]  /*1150*/  ULDC UR4, c[0x0][0x580] ;  /* 0x0001600000047ab9 */ /* 0x000fe40000000800 */
[----:B------:R-:W-:-:S07]  /*1160*/  IMAD.U32 R2, RZ, RZ, UR4 ;  /* 0x00000004ff027e24 */ /* 0x000fce000f8e00ff */
.L_x_12:
[----:B------:R-:W-:Y:S02]  /*1170*/  ULDC.64 UR4, c[0x0][0x5a0] ;  /* 0x0001680000047ab9 */ /* 0x000fe40000000a00 */
[----:B------:R-:W-:-:S04]  /*1180*/  ISETP.NE.U32.AND P0, PT, RZ, UR4, PT ;  /* 0x00000004ff007c0c */ /* 0x000fc8000bf05070 */
[----:B------:R-:W-:-:S13]  /*1190*/  ISETP.NE.AND.EX P0, PT, RZ, UR5, PT, P0 ;  /* 0x00000005ff007c0c */ /* 0x000fda000bf05300 */
[----:B------:R-:W-:Y:S05]  /*11a0*/  @!P0 BRA `(.L_x_14) ;  /* 0x00000000001c8947 */ /* 0x000fea0003800000 */
[----:B------:R-:W3:Y:S02]  /*11b0*/  LDC.64 R4, c[0x0][0x5a0] ;  /* 0x00016800ff047b82 */ /* 0x000ee40000000a00 */
[----:B---3--:R-:W3:Y:S02]  /*11c0*/  LDG.E.64 R4, desc[UR36][R4.64] ;  /* 0x0000002404047981 */ /* 0x008ee4000c1e1b00 */
[----:B---3--:R-:W-:-:S04]  /*11d0*/  ISETP.NE.U32.AND P0, PT, R4, RZ, PT ;  /* 0x000000ff0400720c */ /* 0x008fc80003f05070 */
[----:B------:R-:W-:-:S13]  /*11e0*/  ISETP.NE.AND.EX P0, PT, R5, RZ, PT, P0 ;  /* 0x000000ff0500720c */ /* 0x000fda0003f05300 */
[----:B------:R-:W-:Y:S05]  /*11f0*/  @!P0 BRA `(.L_x_14) ;  /* 0x0000000000088947 */ /* 0x000fea0003800000 */
[----:B------:R3:W5:Y:S01]  /*1200*/  LD.E R16, desc[UR36][R4.64] ;  /* 0x0000002404107980 */ /* 0x000762000c101900 */
[----:B------:R-:W-:Y:S05]  /*1210*/  BRA `(.L_x_15) ;  /* 0x0000000000247947 */ /* 0x000fea0003800000 */
.L_x_14:
[----:B------:R-:W-:Y:S02]  /*1220*/  ULDC.64 UR4, c[0x0][0x590] ;  /* 0x0001640000047ab9 */ /* 0x000fe40000000a00 */
[----:B------:R-:W-:-:S04]  /*1230*/  ISETP.NE.U32.AND P0, PT, RZ, UR4, PT ;  /* 0x00000004ff007c0c */ /* 0x000fc8000bf05070 */
[----:B------:R-:W-:-:S13]  /*1240*/  ISETP.NE.AND.EX P0, PT, RZ, UR5, PT, P0 ;  /* 0x00000005ff007c0c */ /* 0x000fda000bf05300 */
[----:B------:R-:W-:Y:S05]  /*1250*/  @!P0 BRA `(.L_x_16) ;  /* 0x00000000000c8947 */ /* 0x000fea0003800000 */
[----:B------:R-:W3:Y:S02]  /*1260*/  LDC.64 R4, c[0x0][0x590] ;  /* 0x00016400ff047b82 */ /* 0x000ee40000000a00 */
[----:B---3--:R4:W5:Y:S01]  /*1270*/  LDG.E R16, desc[UR36][R4.64] ;  /* 0x0000002404107981 */ /* 0x008962000c1e1900 */
[----:B------:R-:W-:Y:S05]  /*1280*/  BRA `(.L_x_15) ;  /* 0x0000000000087947 */ /* 0x000fea0003800000 */
.L_x_16:
[----:B------:R-:W-:Y:S02]  /*1290*/  ULDC UR4, c[0x0][0x584] ;  /* 0x0001610000047ab9 */ /* 0x000fe40000000800 */
[----:B------:R-:W-:-:S07]  /*12a0*/  IMAD.U32 R16, RZ, RZ, UR4 ;  /* 0x00000004ff107e24 */ /* 0x000fce000f8e00ff */
.L_x_15:
[----:B------:R-:W-:-:S13]  /*12b0*/  LOP3.LUT P0, RZ, R0, 0xff, RZ, 0xc0, !PT ;  /* 0x000000ff00ff7812 */ /* 0x000fda000780c0ff */
[----:B------:R-:W-:Y:S05]  /*12c0*/  @!P0 EXIT ;  /* 0x000000000000894d */ /* 0x000fea0003800000 */
[----:B------:R-:W-:Y:S01]  /*12d0*/  ULDC UR4, c[0x0][0x28c] ;  /* 0x0000a30000047ab9 */ /* 0x000fe20000000800 */
[----:B------:R-:W-:Y:S01]  /*12e0*/  UMOV UR38, URZ ;  /* 0x0000003f00267c82 */ /* 0x000fe20008000000 */
[----:B------:R-:W-:Y:S01]  /*12f0*/  UIADD3 UR4, UR4, 0x1f, URZ ;  /* 0x0000001f04047890 */ /* 0x000fe2000fffe03f */
[----:B------:R-:W-:-:S03]  /*1300*/  UMOV UR39, URZ ;  /* 0x0000003f00277c82 */ /* 0x000fc60008000000 */
[----:B------:R-:W-:-:S04]  /*1310*/  USHF.R.S32.HI UR5, URZ, 0x1f, UR4 ;  /* 0x0000001f3f057899 */ /* 0x000fc80008011404 */
[----:B------:R-:W-:-:S04]  /*1320*/  ULEA.HI UR5, UR5, UR4, URZ, 0x5 ;  /* 0x0000000405057291 */ /* 0x000fc8000f8f283f */
[----:B------:R-:W-:-:S12]  /*1330*/  USHF.R.S32.HI UR44, URZ, 0x5, UR5 ;  /* 0x000000053f2c7899 */ /* 0x000fd80008011405 */
.L_x_544:
[----:B------:R-:W0:Y:S01]  /*1340*/  S2R R0, SR_TID.X ;  /* 0x0000000000007919 */ /* 0x000e220000002100 */
[----:B------:R-:W1:Y:S01]  /*1350*/  S2UR UR7, SR_CgaCtaId ;  /* 0x00000000000779c3 */ /* 0x000e620000008800 */
[----:B------:R-:W-:Y:S02]  /*1360*/  UMOV UR6, 0x400 ;  /* 0x0000040000067882 */ /* 0x000fe40000000000 */
[----:B-1----:R-:W-:Y:S01]  /*1370*/  ULEA UR6, UR7, UR6, 0x18 ;  /* 0x0000000607067291 */ /* 0x002fe2000f8ec03f */
[----:B0-----:R-:W-:-:S04]  /*1380*/  LOP3.LUT R0, R0, 0x80, RZ, 0xc0, !PT ;  /* 0x0000008000007812 */ /* 0x001fc800078ec0ff */
[----:B------:R-:W-:-:S06]  /*1390*/  SHF.R.U32.HI R0, RZ, 0x7, R0 ;  /* 0x00000007ff007819 */ /* 0x000fcc0000011600 */
[----:B------:R-:W0:Y:S02]  /*13a0*/  SHFL.IDX PT, R0, R0, RZ, 0x1f ;  /* 0x00001fff00007589 */ /* 0x000e2400000e0000 */
[----:B0-----:R-:W-:-:S13]  /*13b0*/  R2UR UR4, R0 ;  /* 0x00000000000472ca */ /* 0x001fda00000e0000 */
[----:B------:R-:W-:-:S04]  /*13c0*/  ULEA.HI UR5, UR4, UR4, URZ, 0x1 ;  /* 0x0000000404057291 */ /* 0x000fc8000f8f083f */
[----:B------:R-:W-:-:S04]  /*13d0*/  ULOP3.LUT UR5, UR5, 0x7fffe, URZ, 0xc0, !UPT ;  /* 0x0007fffe05057892 */ /* 0x000fc8000f8ec03f */
[----:B------:R-:W-:-:S03]  /*13e0*/  UIADD3 UR5, UR4, -UR5, URZ ;  /* 0x8000000504057290 */ /* 0x000fc6000fffe03f */
[----:B------:R-:W-:Y:S01]  /*13f0*/  ULDC UR4, c[0x0][0x28c] ;  /* 0x0000a30000047ab9 */ /* 0x000fe20000000800 */
[----:B------:R-:W-:Y:S01]  /*1400*/  ULEA UR5, UR5, UR6, 0xd ;  /* 0x0000000605057291 */ /* 0x000fe2000f8e683f */
[----:B------:R-:W-:-:S03]  /*1410*/  ISETP.LT.AND P0, PT, RZ, UR4, PT ;  /* 0x00000004ff007c0c */ /* 0x000fc6000bf01270 */
[----:B------:R-:W-:-:S04]  /*1420*/  UIADD3 UR5, UR5, 0x100, URZ ;  /* 0x0000010005057890 */ /* 0x000fc8000fffe03f */
[----:B------:R-:W-:-:S04]  /*1430*/  USHF.R.U32.HI UR5, URZ, 0x4, UR5 ;  /* 0x000000043f057899 */ /* 0x000fc80008011605 */
[----:B------:R-:W-:Y:S02]  /*1440*/  ULOP3.LUT UR46, UR5, 0x3fff, URZ, 0xc0, !UPT ;  /* 0x00003fff052e7892 */ /* 0x000fe4000f8ec03f */
[----:B--23--:R-:W-:Y:S10]  /*1450*/  @P0 BRA `(.L_x_17) ;  /* 0x0000000000400947 */ /* 0x00cff40003800000 */
[----:B------:R-:W-:Y:S01]  /*1460*/  MOV R0, 0x0 ;  /* 0x0000000000007802 */ /* 0x000fe20000000f00 */
[----:B------:R-:W-:Y:S01]  /*1470*/  ULDC.64 UR4, c[0x4][0x68] ;  /* 0x01001a0000047ab9 */ /* 0x000fe20000000a00 */
[----:B------:R-:W-:Y:S01]  /*1480*/  ULDC.64 UR6, c[0x4][0x8] ;  /* 0x0100020000067ab9 */ /* 0x000fe20000000a00 */
[----:B---34-:R-:W-:Y:S01]  /*1490*/  IMAD.U32 R4, RZ, RZ, UR4 ;  /* 0x00000004ff047e24 */ /* 0x018fe2000f8e00ff */
[----:B------:R0:W1:Y:S01]  /*14a0*/  LDC.64 R14, c[0x4][R0] ;  /* 0x01000000000e7b82 */ /* 0x0000620000000a00 */
[----:B------:R-:W-:Y:S01]  /*14b0*/  IMAD.U32 R5, RZ, RZ, UR5 ;  /* 0x00000005ff057e24 */ /* 0x000fe2000f8e00ff */
[----:B------:R-:W-:Y:S01]  /*14c0*/  ULDC.64 UR4, c[0x4][0x70] ;  /* 0x01001c0000047ab9 */ /* 0x000fe20000000a00 */
[----:B------:R-:W-:Y:S01]  /*14d0*/  IMAD.U32 R10, RZ, RZ, UR6 ;  /* 0x00000006ff0a7e24 */ /* 0x000fe2000f8e00ff */
[----:B------:R-:W-:Y:S01]  /*14e0*/  MOV R13, RZ ;  /* 0x000000ff000d7202 */ /* 0x000fe20000000f00 */
[----:B------:R-:W-:Y:S02]  /*14f0*/  IMAD.U32 R6, RZ, RZ, UR4 ;  /* 0x00000004ff067e24 */ /* 0x000fe4000f8e00ff */
[----:B------:R-:W-:-:S02]  /*1500*/  IMAD.U32 R7, RZ, RZ, UR5 ;  /* 0x00000005ff077e24 */ /* 0x000fc4000f8e00ff */
[----:B------:R-:W-:Y:S02]  /*1510*/  IMAD.U32 R11, RZ, RZ, UR7 ;  /* 0x00000007ff0b7e24 */ /* 0x000fe4000f8e00ff */
[----:B------:R-:W-:Y:S02]  /*1520*/  IMAD.MOV.U32 R8, RZ, RZ, 0x1e1 ;  /* 0x000001e1ff087424 */ /* 0x000fe400078e00ff */
[----:B0-----:R-:W-:-:S07]  /*1530*/  IMAD.MOV.U32 R12, RZ, RZ, 0x1 ;  /* 0x00000001ff0c7424 */ /* 0x001fce00078e00ff */
[----:B------:R-:W-:-:S07]  /*1540*/  LEPC R20, `(.L_x_17) ;  /* 0x000000001014794e */ /* 0x000fce0000000000 */
[----:B-12--5:R-:W-:Y:S05]  /*1550*/  CALL.ABS.NOINC R14 ;  /* 0x000000000e007343 */ /* 0x026fea0003c00000 */
.L_x_17:
[----:B------:R-:W-:-:S06]  /*1560*/  ULOP3.LUT UR4, UR40, 0x1, URZ, 0xfc, !UPT ;  /* 0x0000000128047892 */ /* 0x000fcc000f8efc3f */
[----:B------:R-:W-:-:S05]  /*1570*/  IMAD.U32 R0, RZ, RZ, UR4 ;  /* 0x00000004ff007e24 */ /* 0x000fca000f8e00ff */
[----:B------:R-:W-:-:S13]  /*1580*/  ISETP.NE.AND P0, PT, R0, 0x3, PT ;  /* 0x000000030000780c */ /* 0x000fda0003f05270 */
[----:B------:R-:W-:Y:S05]  /*1590*/  @!P0 BRA `(.L_x_18) ;  /* 0x0000000000048947 */ /* 0x000fea0003800000 */
[----:B------:R-:W-:Y:S01]  /*15a0*/  BPT.TRAP 0x1 ;  /* 0x000000040000795c */ /* 0x000fe20000300000 */
.L_x_18:
[----:B------:R-:W0:Y:S01]  /*15b0*/  S2UR UR5, SR_CgaCtaId ;  /* 0x00000000000579c3 */ /* 0x000e220000008800 */
[----:B------:R-:W-:Y:S01]  /*15c0*/  UMOV UR4, 0x400 ;  /* 0x0000040000047882 */ /* 0x000fe20000000000 */
[----:B--2---:R-:W-:Y:S02]  /*15d0*/  IMAD.U32 R3, RZ, RZ, UR38 ;  /* 0x00000026ff037e24 */ /* 0x004fe4000f8e00ff */
[----:B---34-:R-:W-:-:S03]  /*15e0*/  IMAD.U32 R5, RZ, RZ, UR39 ;  /* 0x00000027ff057e24 */ /* 0x018fc6000f8e00ff */
[----:B------:R-:W-:Y:S01]  /*15f0*/  SHF.L.U32 R3, R3, 0x1f, RZ ;  /* 0x0000001f03037819 */ /* 0x000fe200000006ff */
[----:B0-----:R-:W-:-:S06]  /*1600*/  ULEA UR4, UR5, UR4, 0x18 ;  /* 0x0000000405047291 */ /* 0x001fcc000f8ec03f */
[----:B------:R-:W-:-:S04]  /*1610*/  IMAD.U32 R0, RZ, RZ, UR4 ;  /* 0x00000004ff007e24 */ /* 0x000fc8000f8e00ff */
[----:B------:R-:W-:-:S04]  /*1620*/  IMAD R4, R5, 0x8, R0 ;  /* 0x0000000805047824 */ /* 0x000fc800078e0200 */
[----:B------:R0:W1:Y:S01]  /*1630*/  SYNCS.PHASECHK.TRANS64.TRYWAIT P1, [R4+URZ], R3 ;  /* 0x00000003040075a7 */ /* 0x000062000802017f */
[----:B------:R-:W-:Y:S05]  /*1640*/  @!P0 BRA `(.L_x_19) ;  /* 0x0000000000048947 */ /* 0x000fea0003800000 */
[----:B------:R-:W-:Y:S01]  /*1650*/  BPT.TRAP 0x1 ;  /* 0x000000040000795c */ /* 0x000fe20000300000 */
.L_x_19:
[----:B-1----:R-:W-:Y:S05]  /*1660*/  @P1 BRA `(.L_x_20) ;  /* 0x0000000000081947 */ /* 0x002fea0003800000 */
[----:B------:R-:W1:Y:S02]  /*1670*/  SYNCS.PHASECHK.TRANS64.TRYWAIT P1, [R4+URZ], R3 ;  /* 0x00000003040075a7 */ /* 0x000e64000802017f */
[----:B-1----:R-:W-:Y:S05]  /*1680*/  @!P1 BRA `(.L_x_21) ;  /* 0x0000019800d09947 */ /* 0x002fea0003800000 */
.L_x_20:
[----:B------:R-:W-:-:S04]  /*1690*/  UISETP.LT.AND UP0, UPT, UR44, 0x1, UPT ;  /* 0x000000012c00788c */ /* 0x000fc8000bf01270 */
[----:B------:R-:W-:-:S06]  /*16a0*/  USEL UR4, UR44, 0x1, UP0 ;  /* 0x000000012c047887 */ /* 0x000fcc0008000000 */
[----:B01----:R-:W-:Y:S01]  /*16b0*/  IMAD.U32 R3, RZ, RZ, UR4 ;  /* 0x00000004ff037e24 */ /* 0x003fe2000f8e00ff */
[----:B------:R-:W-:Y:S05]  /*16c0*/  WARPSYNC.ALL ;  /* 0x0000000000007948 */ /* 0x000fea0003800000 */
[----:B------:R-:W-:-:S04]  /*16d0*/  IADD3 R3, -R3, UR44, RZ ;  /* 0x0000002c03037c10 */ /* 0x000fc8000fffe1ff */
[----:B------:R-:W-:Y:S02]  /*16e0*/  ISETP.GE.AND P1, PT, R3, 0x1, PT ;  /* 0x000000010300780c */ /* 0x000fe40003f26270 */
[----:B------:R-:W-:Y:S01]  /*16f0*/  R2UR UR4, R0 ;  /* 0x00000000000472ca */ /* 0x000fe200000e0000 */
[----:B------:R-:W-:Y:S01]  /*1700*/  WARPGROUP.ARRIVE ;  /* 0x00000000000079c5 */ /* 0x000fe20000000000 */
[----:B------:R-:W-:Y:S01]  /*1710*/  UMOV UR9, 0x40000040 ;  /* 0x4000004000097882 */ /* 0x000fe20000000000 */
[----:B------:R-:W-:Y:S01]  /*1720*/  UMOV UR11, 0x40000040 ;  /* 0x40000040000b7882 */ /* 0x000fe20000000000 */
[----:B------:R-:W-:Y:S04]  /*1730*/  STL [R1+0x2d0], R17 ;  /* 0x0002d01101007387 */ /* 0x000fe80000100800 */
[----:B-----5:R-:W-:Y:S04]  /*1740*/  STL [R1+0x2cc], R16 ;  /* 0x0002cc1001007387 */ /* 0x020fe80000100800 */
[----:B------:R-:W-:Y:S01]  /*1750*/  STL [R1+0x2c8], R3 ;  /* 0x0002c80301007387 */ /* 0x000fe20000100800 */
[----:B------:R-:W-:-:S03]  /*1760*/  UIADD3 UR4, UR4, 0x20100, URZ ;  /* 0x0002010004047890 */ /* 0x000fc6000fffe03f */
[----:B------:R-:W-:Y:S01]  /*1770*/  STL [R1+0x2c4], R2 ;  /* 0x0002c40201007387 */ /* 0x000fe20000100800 */
[----:B------:R-:W-:-:S03]  /*1780*/  USHF.R.U32.HI UR4, URZ, 0x4, UR4 ;  /* 0x000000043f047899 */ /* 0x000fc60008011604 */
[----:B------:R0:W-:Y:S01]  /*1790*/  STL [R1+0x2d4], R0 ;  /* 0x0002d40001007387 */ /* 0x0001e20000100800 */
[----:B------:R-:W-:Y:S02]  /*17a0*/  ULOP3.LUT UR5, UR4, 0x3fff, URZ, 0xc0, !UPT ;  /* 0x00003fff04057892 */ /* 0x000fe4000f8ec03f */
[----:B------:R-:W-:Y:S02]  /*17b0*/  ULOP3.LUT UR4, UR46, 0x10000, URZ, 0xfc, !UPT ;  /* 0x000100002e047892 */ /* 0x000fe4000f8efc3f */
[----:B------:R-:W-:Y:S02]  /*17c0*/  ULOP3.LUT UR5, UR5, 0x10000, URZ, 0xfc, !UPT ;  /* 0x0001000005057892 */ /* 0x000fe4000f8efc3f */
[----:B------:R-:W-:Y:S02]  /*17d0*/  ULEA UR6, UR39, UR4, 0xb ;  /* 0x0000000427067291 */ /* 0x000fe4000f8e583f */
[----:B------:R-:W-:-:S05]  /*17e0*/  ULEA UR7, UR39, UR5, 0xb ;  /* 0x0000000527077291 */ /* 0x000fca000f8e583f */
[----:B------:R-:W-:Y:S02]  /*17f0*/  UMOV UR8, UR6 ;  /* 0x0000000600087c82 */ /* 0x000fe40008000000 */
[----:B------:R-:W-:Y:S02]  /*1800*/  UMOV UR10, UR7 ;  /* 0x00000007000a7c82 */ /* 0x000fe40008000000 */
[----:B------:R-:W-:Y:S01]  /*1810*/  HGMMA.64x256x8.F32.TF32 R24, gdesc[UR8], RZ, !UPT, gsb0 ;  /* 0x07e00000081879f0 */ /* 0x000fe2000c0028ff */
[----:B------:R-:W-:Y:S01]  /*1820*/  UIADD3 UR8, UR6, 0x400, URZ ;  /* 0x0000040006087890 */ /* 0x000fe2000fffe03f */
[----:B------:R-:W-:Y:S01]  /*1830*/  UMOV UR9, 0x40000040 ;  /* 0x4000004000097882 */ /* 0x000fe20000000000 */
[----:B------:R-:W-:Y:S02]  /*1840*/  WARPGROUP.DEPBAR.LE gsb0, 0x0 ;  /* 0x00008000000079c5 */ /* 0x000fe40000010000 */
[----:B------:R-:W-:Y:S01]  /*1850*/  STL.64 [R1], R24 ;  /* 0x0000001801007387 */ /* 0x000fe20000100a00 */
[----:B------:R-:W-:Y:S01]  /*1860*/  IMAD.MOV.U32 R235, RZ, RZ, R46 ;  /* 0x000000ffffeb7224 */ /* 0x000fe200078e002e */
[----:B------:R-:W-:Y:S01]  /*1870*/  MOV R228, R53 ;  /* 0x0000003500e47202 */ /* 0x000fe20000000f00 */
[----:B------:R-:W-:Y:S01]  /*1880*/  IMAD.MOV.U32 R234, RZ, RZ, R47 ;  /* 0x000000ffffea7224 */ /* 0x000fe200078e002f */
[----:B------:R-:W-:Y:S01]  /*1890*/  STL.64 [R1+0x8], R26 ;  /* 0x0000081a01007387 */ /* 0x000fe20000100a00 */
        /* <DEDUP_REMOVED lines=25> */
[----:B0-----:R-:W-:Y:S01]  /*1a30*/  MOV R0, R151 ;  /* 0x0000009700007202 */ /* 0x001fe20000000f00 */
[----:B------:R-:W-:Y:S01]  /*1a40*/  IMAD.MOV.U32 R219, RZ, RZ, R62 ;  /* 0x000000ffffdb7224 */ /* 0x000fe200078e003e */
[----:B------:R-:W-:Y:S01]  /*1a50*/  STL.64 [R1+0x40], R40 ;  /* 0x0000402801007387 */ /* 0x000fe20000100a00 */
[----:B------:R-:W-:-:S02]  /*1a60*/  IMAD.MOV.U32 R218, RZ, RZ, R63 ;  /* 0x000000ffffda7224 */ /* 0x000fc400078e003f */
[----:B------:R-:W-:Y:S01]  /*1a70*/  IMAD.MOV.U32 R217, RZ, RZ, R64 ;  /* 0x000000ffffd97224 */ /* 0x000fe200078e0040 */
[----:B------:R-:W-:Y:S01]  /*1a80*/  STL.64 [R1+0x48], R42 ;  /* 0x0000482a01007387 */ /* 0x000fe20000100a00 */
[----:B------:R-:W-:Y:S02]  /*1a90*/  IMAD.MOV.U32 R216, RZ, RZ, R65 ;  /* 0x000000ffffd87224 */ /* 0x000fe400078e0041 */
[----:B------:R-:W-:Y:S01]  /*1aa0*/  IMAD.MOV.U32 R215, RZ, RZ, R66 ;  /* 0x000000ffffd77224 */ /* 0x000fe200078e0042 */
[----:B------:R0:W-:Y:S01]  /*1ab0*/  STL.64 [R1+0x50], R44 ;  /* 0x0000502c01007387 */ /* 0x0001e20000100a00 */
[----:B------:R-:W-:Y:S02]  /*1ac0*/  IMAD.MOV.U32 R213, RZ, RZ, R68 ;  /* 0x000000ffffd57224 */ /* 0x000fe400078e0044 */
[----:B------:R-:W-:Y:S01]  /*1ad0*/  IMAD.MOV.U32 R153, RZ, RZ, R69 ;  /* 0x000000ffff997224 */ /* 0x000fe200078e0045 */
[----:B------:R-:W-:Y:S01]  /*1ae0*/  STL [R1+0x588], R152 ;  /* 0x0005889801007387 */ /* 0x000fe20000100800 */
[----:B------:R-:W-:-:S02]  /*1af0*/  IMAD.MOV.U32 R154, RZ, RZ, R70 ;  /* 0x000000ffff9a7224 */ /* 0x000fc400078e0046 */
[----:B------:R-:W-:Y:S02]  /*1b00*/  IMAD.MOV.U32 R155, RZ, RZ, R71 ;  /* 0x000000ffff9b7224 */ /* 0x000fe400078e0047 */
[----:B------:R-:W-:Y:S02]  /*1b10*/  IMAD.MOV.U32 R156, RZ, RZ, R72 ;  /* 0x000000ffff9c7224 */ /* 0x000fe400078e0048 */
[----:B------:R-:W-:Y:S02]  /*1b20*/  IMAD.MOV.U32 R157, RZ, RZ, R73 ;  /* 0x000000ffff9d7224 */ /* 0x000fe400078e0049 */
[----:B------:R-:W-:Y:S02]  /*1b30*/  IMAD.MOV.U32 R158, RZ, RZ, R74 ;  /* 0x000000ffff9e7224 */ /* 0x000fe400078e004a */
[----:B------:R-:W-:Y:S02]  /*1b40*/  IMAD.MOV.U32 R159, RZ, RZ, R75 ;  /* 0x000000ffff9f7224 */ /* 0x000fe400078e004b */
        /* <DEDUP_REMOVED lines=70> */
[----:B0-----:R-:W-:-:S06]  /*1fb0*/  WARPGROUP.ARRIVE ;  /* 0x00000000000079c5 */ /* 0x001fcc0000000000 */
[----:B------:R-:W-:Y:S03]  /*1fc0*/  HGMMA.64x256x8.F32.TF32 R24, gdesc[UR8], RZ, !UPT, gsb0 ;  /* 0x07e00000081879f0 */ /* 0x000fe6000c0028ff */
[----:B------:R-:W-:Y:S02]  /*1fd0*/  WARPGROUP.DEPBAR.LE gsb0, 0x0 ;  /* 0x00008000000079c5 */ /* 0x000fe40000010000 */
[----:B------:R-:W-:Y:S04]  /*1fe0*/  STL.64 [R1+0x580], R150 ;  /* 0x0005809601007387 */ /* 0x000fe80000100a00 */
        /* <DEDUP_REMOVED lines=20> */
[----:B------:R0:W-:Y:S04]  /*2130*/  STL.64 [R1+0x4d8], R108 ;  /* 0x0004d86c01007387 */ /* 0x0001e80000100a00 */
[----:B0-----:R-:W2:Y:S04]  /*2140*/  LDL.LU R108, [R1] ;  /* 0x00000000016c7983 */ /* 0x001ea80000300800 */
[----:B------:R-:W2:Y:S04]  /*2150*/  LDL.LU R109, [R1+0x4] ;  /* 0x00000400016d7983 */ /* 0x000ea80000300800 */
        /* <DEDUP_REMOVED lines=19> */
[----:B------:R-:W2:Y:S01]  /*2290*/  LDL.LU R129, [R1+0x54] ;  /* 0x0000540001817983 */ /* 0x000ea20000300800 */
[----:B------:R-:W-:Y:S01]  /*22a0*/  IMAD.MOV.U32 R130, RZ, RZ, R235 ;  /* 0x000000ffff827224 */ /* 0x000fe200078e00eb */
[----:B------:R-:W-:Y:S01]  /*22b0*/  MOV R143, R222 ;  /* 0x000000de008f7202 */ /* 0x000fe20000000f00 */
[----:B------:R-:W-:Y:S01]  /*22c0*/  IMAD.MOV.U32 R131, RZ, RZ, R234 ;  /* 0x000000ffff837224 */ /* 0x000fe200078e00ea */
[----:B------:R-:W-:Y:S01]  /*22d0*/  UIADD3 UR8, UR6, 0x2, URZ ;  /* 0x0000000206087890 */ /* 0x000fe2000fffe03f */
[----:B------:R-:W-:Y:S01]  /*22e0*/  IMAD.MOV.U32 R132, RZ, RZ, R233 ;  /* 0x000000ffff847224 */ /* 0x000fe200078e00e9 */
[----:B------:R-:W-:Y:S01]  /*22f0*/  UIADD3 UR10, UR7, 0x2, URZ ;  /* 0x00000002070a7890 */ /* 0x000fe2000fffe03f */
[----:B------:R-:W-:Y:S01]  /*2300*/  IMAD.MOV.U32 R133, RZ, RZ, R232 ;  /* 0x000000ffff857224 */ /* 0x000fe200078e00e8 */
[----:B------:R-:W-:Y:S01]  /*2310*/  UMOV UR9, 0x40000040 ;  /* 0x4000004000097882 */ /* 0x000fe20000000000 */
[----:B------:R-:W-:Y:S01]  /*2320*/  IMAD.MOV.U32 R134, RZ, RZ, R231 ;  /* 0x000000ffff867224 */ /* 0x000fe200078e00e7 */
[----:B------:R-:W-:Y:S01]  /*2330*/  MOV R231, R5 ;  /* 0x0000000500e77202 */ /* 0x000fe20000000f00 */
[----:B------:R-:W-:Y:S01]  /*2340*/  IMAD.MOV.U32 R135, RZ, RZ, R230 ;  /* 0x000000ffff877224 */ /* 0x000fe200078e00e6 */
[----:B------:R-:W-:Y:S01]  /*2350*/  UMOV UR11, 0x40000040 ;  /* 0x40000040000b7882 */ /* 0x000fe20000000000 */
        /* <DEDUP_REMOVED lines=11> */
[----:B------:R-:W-:Y:S01]  /*2410*/  IMAD.MOV.U32 R148, RZ, RZ, R217 ;  /* 0x000000ffff947224 */ /* 0x000fe200078e00d9 */
[----:B------:R-:W-:Y:S01]  /*2420*/  MOV R217, R19 ;  /* 0x0000001300d97202 */ /* 0x000fe20000000f00 */
        /* <DEDUP_REMOVED lines=24> */
[----:B------:R-:W-:-:S06]  /*25b0*/  IMAD.MOV.U32 R235, RZ, RZ, R0 ;  /* 0x000000ffffeb7224 */ /* 0x000fcc00078e0000 */
[----:B--2---:R-:W-:-:S06]  /*25c0*/  WARPGROUP.ARRIVE ;  /* 0x00000000000079c5 */ /* 0x004fcc0000000000 */
[----:B------:R-:W-:Y:S03]  /*25d0*/  HGMMA.64x256x8.F32.TF32 R108, gdesc[UR8], R108, gsb0 ;  /* 0x07e00000086c79f0 */ /* 0x000fe6000800286c */
[----:B------:R-:W-:Y:S02]  /*25e0*/  WARPGROUP.DEPBAR.LE gsb0, 0x0 ;  /* 0x00008000000079c5 */ /* 0x000fe40000010000 */
[----:B------:R-:W-:Y:S04]  /*25f0*/  STL.64 [R1], R108 ;  /* 0x0000006c01007387 */ /* 0x000fe80000100a00 */
        /* <DEDUP_REMOVED lines=63> */
[----:B0-----:R-:W2:Y:S04]  /*29f0*/  LDL.LU R152, [R1+0x588] ;  /* 0x0005880001987983 */ /* 0x001ea80000300800 */
[----:B------:R-:W3:Y:S04]  /*2a00*/  LDL.LU.64 R150, [R1+0x580] ;  /* 0x0005800001967983 */ /* 0x000ee80000300a00 */
        /* <DEDUP_REMOVED lines=20> */
[----:B------:R-:W3:Y:S01]  /*2b50*/  LDL.LU.64 R108, [R1+0x4d8] ;  /* 0x0004d800016c7983 */ /* 0x000ee20000300a00 */
[----:B------:R-:W-:Y:S01]  /*2b60*/  UIADD3 UR8, UR6, 0x402, URZ ;  /* 0x0000040206087890 */ /* 0x000fe2000fffe03f */
[----:B------:R-:W-:Y:S01]  /*2b70*/  UMOV UR9, 0x40000040 ;  /* 0x4000004000097882 */ /* 0x000fe20000000000 */
[----:B---3--:R-:W-:-:S07]  /*2b80*/  WARPGROUP.ARRIVE ;  /* 0x00000000000079c5 */ /* 0x008fce0000000000 */
[----:B------:R-:W-:Y:S03]  /*2b90*/  HGMMA.64x256x8.F32.TF32 R24, gdesc[UR8], R24, gsb0 ;  /* 0x07e00000081879f0 */ /* 0x000fe60008002818 */
        /* <DEDUP_REMOVED lines=65> */
[----:B0-----:R-:W3:Y:S04]  /*2fb0*/  LDL.LU.64 R24, [R1] ;  /* 0x0000000001187983 */ /* 0x001ee80000300a00 */
        /* <DEDUP_REMOVED lines=63> */
[----:B------:R-:W-:-:S02]  /*33b0*/  UIADD3 UR8, UR6, 0x4, URZ ;  /* 0x0000000406087890 */ /* 0x000fc4000fffe03f */
[----:B------:R-:W-:Y:S01]  /*33c0*/  UIADD3 UR10, UR7, 0x4, URZ ;  /* 0x00000004070a7890 */ /* 0x000fe2000fffe03f */
[----:B------:R-:W-:Y:S01]  /*33d0*/  UMOV UR9, 0x40000040 ;  /* 0x4000004000097882 */ /* 0x000fe20000000000 */
[----:B------:R-:W-:Y:S01]  /*33e0*/  UMOV UR11, 0x40000040 ;  /* 0x40000040000b7882 */ /* 0x000fe20000000000 */
[----:B---3--:R-:W-:-:S06]  /*33f0*/  WARPGROUP.ARRIVE ;  /* 0x00000000000079c5 */ /* 0x008fcc0000000000 */
[----:B------:R-:W-:Y:S03]  /*3400*/  HGMMA.64x256x8.F32.TF32 R24, gdesc[UR8], R24, gsb0 ;  /* 0x07e00000081879f0 */ /* 0x000fe60008002818 */
        /* <DEDUP_REMOVED lines=30> */
[----:B------:R-:W-:-:S02]  /*35f0*/  IMAD.MOV.U32 R20, RZ, RZ, R137 ;  /* 0x000000ffff147224 */ /* 0x000fc400078e0089 */
[----:B------:R-:W-:Y:S01]  /*3600*/  IMAD.MOV.U32 R23, RZ, RZ, R134 ;  /* 0x000000ffff177224 */ /* 0x000fe200078e0086 */
[----:B------:R-:W-:Y:S01]  /*3610*/  STL.64 [R1+0x40], R40 ;  /* 0x0000402801007387 */ /* 0x000fe20000100a00 */
[----:B------:R-:W-:Y:S02]  /*3620*/  IMAD.MOV.U32 R22, RZ, RZ, R135 ;  /* 0x000000ffff167224 */ /* 0x000fe400078e0087 */
[----:B------:R-:W-:Y:S01]  /*3630*/  IMAD.MOV.U32 R216, RZ, RZ, R132 ;  /* 0x000000ffffd87224 */ /* 0x000fe200078e0084 */
[----:B------:R-:W-:Y:S01]  /*3640*/  STL.64 [R1+0x48], R42 ;  /* 0x0000482a01007387 */ /* 0x000fe20000100a00 */
[----:B------:R-:W-:Y:S02]  /*3650*/  IMAD.MOV.U32 R217, RZ, RZ, R133 ;  /* 0x000000ffffd97224 */ /* 0x000fe400078e0085 */
[----:B------:R-:W-:Y:S01]  /*3660*/  IMAD.MOV.U32 R214, RZ, RZ, R130 ;  /* 0x000000ffffd67224 */ /* 0x000fe200078e0082 */
[----:B------:R0:W-:Y:S01]  /*3670*/  STL.64 [R1+0x50], R44 ;  /* 0x0000502c01007387 */ /* 0x0001e20000100a00 */
[----:B------:R-:W-:-:S02]  /*3680*/  IMAD.MOV.U32 R215, RZ, RZ, R131 ;  /* 0x000000ffffd77224 */ /* 0x000fc400078e0083 */
[----:B------:R-:W-:Y:S01]  /*3690*/  IMAD.MOV.U32 R212, RZ, RZ, R128 ;  /* 0x000000ffffd47224 */ /* 0x000fe200078e0080 */
[----:B------:R-:W3:Y:S01]  /*36a0*/  LDL.LU.64 R150, [R1+0x4d0] ;  /* 0x0004d00001967983 */ /* 0x000ee20000300a00 */
[----:B------:R-:W-:Y:S02]  /*36b0*/  IMAD.MOV.U32 R213, RZ, RZ, R129 ;  /* 0x000000ffffd57224 */ /* 0x000fe400078e0081 */
[----:B------:R-:W-:Y:S01]  /*36c0*/  IMAD.MOV.U32 R210, RZ, RZ, R126 ;  /* 0x000000ffffd27224 */ /* 0x000fe200078e007e */
[----:B------:R-:W3:Y:S01]  /*36d0*/  LDL.LU.64 R148, [R1+0x4c8] ;  /* 0x0004c80001947983 */ /* 0x000ee20000300a00 */
[----:B------:R-:W-:Y:S02]  /*36e0*/  IMAD.MOV.U32 R211, RZ, RZ, R127 ;  /* 0x000000ffffd37224 */ /* 0x000fe400078e007f */
[----:B------:R-:W-:Y:S01]  /*36f0*/  IMAD.MOV.U32 R208, RZ, RZ, R124 ;  /* 0x000000ffffd07224 */ /* 0x000fe200078e007c */
[----:B------:R-:W3:Y:S01]  /*3700*/  LDL.LU.64 R146, [R1+0x4c0] ;  /* 0x0004c00001927983 */ /* 0x000ee20000300a00 */
        /* <DEDUP_REMOVED lines=108> */
[----:B------:R-:W-:-:S03]  /*3dd0*/  IMAD.MOV.U32 R17, RZ, RZ, R47 ;  /* 0x000000ffff117224 */ /* 0x000fc600078e002f */
        /* <DEDUP_REMOVED lines=14> */
[----:B0-----:R-:W3:Y:S04]  /*3ec0*/  LDL.LU.64 R44, [R1+0x328] ;  /* 0x00032800012c7983 */ /* 0x001ee80000300a00 */
        /* <DEDUP_REMOVED lines=11> */
[----:B------:R-:W-:-:S02]  /*3f80*/  UMOV UR9, 0x40000040 ;  /* 0x4000004000097882 */ /* 0x000fc40000000000 */
[----:B--2---:R-:W-:Y:S01]  /*3f90*/  STL [R1+0x2c0], R152 ;  /* 0x0002c09801007387 */ /* 0x004fe20000100800 */
[----:B---3--:R-:W-:-:S06]  /*3fa0*/  WARPGROUP.ARRIVE ;  /* 0x00000000000079c5 */ /* 0x008fcc0000000000 */
        /* <DEDUP_REMOVED lines=58> */
[----:B------:R-:W-:Y:S01]  /*4350*/  IMAD.MOV.U32 R146, RZ, RZ, R224 ;  /* 0x000000ffff927224 */ /* 0x000fe200078e00e0 */
[----:B------:R-:W-:Y:S01]  /*4360*/  MOV R224, R15 ;  /* 0x0000000f00e07202 */ /* 0x000fe20000000f00 */
[----:B------:R-:W-:Y:S02]  /*4370*/  IMAD.MOV.U32 R147, RZ, RZ, R223 ;  /* 0x000000ffff937224 */ /* 0x000fe400078e00df */
[----:B------:R-:W-:Y:S02]  /*4380*/  IMAD.MOV.U32 R148, RZ, RZ, R222 ;  /* 0x000000ffff947224 */ /* 0x000fe400078e00de */
[----:B------:R-:W-:Y:S02]  /*4390*/  IMAD.MOV.U32 R149, RZ, RZ, R221 ;  /* 0x000000ffff957224 */ /* 0x000fe400078e00dd */
[----:B------:R-:W-:-:S02]  /*43a0*/  IMAD.MOV.U32 R150, RZ, RZ, R220 ;  /* 0x000000ffff967224 */ /* 0x000fc400078e00dc */
[----:B------:R-:W-:Y:S02]  /*43b0*/  IMAD.MOV.U32 R151, RZ, RZ, R219 ;  /* 0x000000ffff977224 */ /* 0x000fe400078e00db */
[----:B------:R-:W-:Y:S02]  /*43c0*/  IMAD.MOV.U32 R152, RZ, RZ, R218 ;  /* 0x000000ffff987224 */ /* 0x000fe400078e00da */
[----:B------:R-:W-:Y:S02]  /*43d0*/  IMAD.MOV.U32 R130, RZ, RZ, R0 ;  /* 0x000000ffff827224 */ /* 0x000fe400078e0000 */
[----:B------:R-:W-:Y:S01]  /*43e0*/  IMAD.MOV.U32 R132, RZ, RZ, R16 ;  /* 0x000000ffff847224 */ /* 0x000fe200078e0010 */
[----:B------:R-:W-:Y:S01]  /*43f0*/  UIADD3 UR8, UR6, 0x6, URZ ;  /* 0x0000000606087890 */ /* 0x000fe2000fffe03f */
[----:B------:R-:W-:Y:S01]  /*4400*/  IMAD.MOV.U32 R133, RZ, RZ, R3 ;  /* 0x000000ffff857224 */ /* 0x000fe200078e0003 */
[----:B------:R-:W-:Y:S01]  /*4410*/  UIADD3 UR10, UR7, 0x6, URZ ;  /* 0x00000006070a7890 */ /* 0x000fe2000fffe03f */
[----:B------:R-:W-:Y:S01]  /*4420*/  IMAD.MOV.U32 R134, RZ, RZ, R2 ;  /* 0x000000ffff867224 */ /* 0x000fe200078e0002 */
[----:B------:R-:W-:Y:S01]  /*4430*/  UMOV UR9, 0x40000040 ;  /* 0x4000004000097882 */ /* 0x000fe20000000000 */
[----:B------:R-:W-:Y:S01]  /*4440*/  IMAD.MOV.U32 R218, RZ, RZ, R23 ;  /* 0x000000ffffda7224 */ /* 0x000fe200078e0017 */
[----:B------:R-:W-:Y:S01]  /*4450*/  UMOV UR11, 0x40000040 ;  /* 0x40000040000b7882 */ /* 0x000fe20000000000 */
[----:B------:R-:W-:Y:S01]  /*4460*/  IMAD.MOV.U32 R219, RZ, RZ, R22 ;  /* 0x000000ffffdb7224 */ /* 0x000fe200078e0016 */
[----:B------:R0:W5:Y:S01]  /*4470*/  LDL.LU R0, [R1+0x2d4] ;  /* 0x0002d40001007983 */ /* 0x0001620000300800 */
[----:B------:R-:W-:-:S02]  /*4480*/  IMAD.MOV.U32 R220, RZ, RZ, R21 ;  /* 0x000000ffffdc7224 */ /* 0x000fc400078e0015 */
[----:B------:R-:W-:Y:S01]  /*4490*/  IMAD.MOV.U32 R221, RZ, RZ, R20 ;  /* 0x000000ffffdd7224 */ /* 0x000fe200078e0014 */
[----:B------:R0:W5:Y:S01]  /*44a0*/  LDL.LU R17, [R1+0x2d0] ;  /* 0x0002d00001117983 */ /* 0x0001620000300800 */
[----:B------:R-:W-:Y:S02]  /*44b0*/  IMAD.MOV.U32 R222, RZ, RZ, R19 ;  /* 0x000000ffffde7224 */ /* 0x000fe400078e0013 */
[----:B------:R-:W-:Y:S01]  /*44c0*/  IMAD.MOV.U32 R223, RZ, RZ, R18 ;  /* 0x000000ffffdf7224 */ /* 0x000fe200078e0012 */
[----:B------:R0:W5:Y:S01]  /*44d0*/  LDL.LU R16, [R1+0x2cc] ;  /* 0x0002cc0001107983 */ /* 0x0001620000300800 */
[----:B------:R-:W-:Y:S02]  /*44e0*/  IMAD.MOV.U32 R225, RZ, RZ, R14 ;  /* 0x000000ffffe17224 */ /* 0x000fe400078e000e */
[----:B------:R-:W-:Y:S01]  /*44f0*/  IMAD.MOV.U32 R226, RZ, RZ, R13 ;  /* 0x000000ffffe27224 */ /* 0x000fe200078e000d */
[----:B------:R0:W5:Y:S01]  /*4500*/  LDL.LU R3, [R1+0x2c8] ;  /* 0x0002c80001037983 */ /* 0x0001620000300800 */
[----:B------:R-:W-:-:S02]  /*4510*/  IMAD.MOV.U32 R227, RZ, RZ, R12 ;  /* 0x000000ffffe37224 */ /* 0x000fc400078e000c */
[----:B------:R-:W-:Y:S01]  /*4520*/  IMAD.MOV.U32 R228, RZ, RZ, R11 ;  /* 0x000000ffffe47224 */ /* 0x000fe200078e000b */
[----:B------:R0:W5:Y:S01]  /*4530*/  LDL.LU R2, [R1+0x2c4] ;  /* 0x0002c40001027983 */ /* 0x0001620000300800 */
[----:B------:R-:W-:Y:S02]  /*4540*/  IMAD.MOV.U32 R229, RZ, RZ, R10 ;  /* 0x000000ffffe57224 */ /* 0x000fe400078e000a */
[----:B------:R-:W-:Y:S02]  /*4550*/  IMAD.MOV.U32 R230, RZ, RZ, R9 ;  /* 0x000000ffffe67224 */ /* 0x000fe400078e0009 */
[----:B------:R-:W-:Y:S02]  /*4560*/  IMAD.MOV.U32 R231, RZ, RZ, R8 ;  /* 0x000000ffffe77224 */ /* 0x000fe400078e0008 */
[----:B------:R-:W-:Y:S02]  /*4570*/  IMAD.MOV.U32 R232, RZ, RZ, R7 ;  /* 0x000000ffffe87224 */ /* 0x000fe400078e0007 */
[----:B------:R-:W-:-:S02]  /*4580*/  IMAD.MOV.U32 R233, RZ, RZ, R6 ;  /* 0x000000ffffe97224 */ /* 0x000fc400078e0006 */
        /* <DEDUP_REMOVED lines=69> */
[----:B-1----:R0:W5:Y:S04]  /*49e0*/  LDL.LU R152, [R1+0x2c0] ;  /* 0x0002c00001987983 */ /* 0x0021680000300800 */
[----:B------:R-:W2:Y:S04]  /*49f0*/  LDL.LU.64 R150, [R1+0x2b8] ;  /* 0x0002b80001967983 */ /* 0x000ea80000300a00 */
        /* <DEDUP_REMOVED lines=20> */
[----:B------:R-:W2:Y:S01]  /*4b40*/  LDL.LU.64 R108, [R1+0x210] ;  /* 0x00021000016c7983 */ /* 0x000ea20000300a00 */
[----:B------:R-:W-:Y:S01]  /*4b50*/  UIADD3 UR8, UR6, 0x406, URZ ;  /* 0x0000040606087890 */ /* 0x000fe2000fffe03f */
[----:B------:R-:W-:Y:S01]  /*4b60*/  UMOV UR9, 0x40000040 ;  /* 0x4000004000097882 */ /* 0x000fe20000000000 */
[----:B--2---:R-:W-:-:S07]  /*4b70*/  WARPGROUP.ARRIVE ;  /* 0x00000000000079c5 */ /* 0x004fce0000000000 */
[----:B------:R-:W-:Y:S03]  /*4b80*/  HGMMA.64x256x8.F32.TF32 R24, gdesc[UR8], R24, gsb0 ;  /* 0x07e00000081879f0 */ /* 0x000fe60008002818 */
[----:B------:R-:W-:Y:S02]  /*4b90*/  WARPGROUP.DEPBAR.LE gsb0, 0x0 ;  /* 0x00008000000079c5 */ /* 0x000fe40000010000 */
[----:B0-----:R-:W-:Y:S05]  /*4ba0*/  @!P1 BRA `(.L_x_22) ;  /* 0x0000004000d09947 */ /* 0x001fea0003800000 */
[----:B------:R-:W-:Y:S01]  /*4bb0*/  UIADD3 UR7, UR39, 0x1, URZ ;  /* 0x0000000127077890 */ /* 0x000fe2000fffe03f */
[----:B-----5:R-:W-:Y:S01]  /*4bc0*/  R2UR UR6, R3 ;  /* 0x00000000030672ca */ /* 0x020fe200000e0000 */
[----:B------:R-:W-:Y:S02]  /*4bd0*/  UMOV UR12, UR39 ;  /* 0x00000027000c7c82 */ /* 0x000fe40008000000 */
[----:B------:R-:W-:-:S04]  /*4be0*/  UISETP.NE.AND UP0, UPT, UR7, 0x4, UPT ;  /* 0x000000040700788c */ /* 0x000fc8000bf05270 */
[----:B------:R-:W-:Y:S02]  /*4bf0*/  USEL UR8, URZ, 0x1, UP0 ;  /* 0x000000013f087887 */ /* 0x000fe40008000000 */
[----:B------:R-:W-:Y:S02]  /*4c00*/  USEL UR7, UR7, URZ, UP0 ;  /* 0x0000003f07077287 */ /* 0x000fe40008000000 */
[----:B------:R-:W-:-:S06]  /*4c10*/  ULOP3.LUT UR8, UR38, UR8, URZ, 0x3c, !UPT ;  /* 0x0000000826087292 */ /* 0x000fcc000f8e3c3f */
[----:B------:R-:W-:-:S07]  /*4c20*/  IMAD.U32 R3, RZ, RZ, UR8 ;  /* 0x00000008ff037e24 */ /* 0x000fce000f8e00ff */
.L_x_29:
[----:B------:R-:W-:Y:S05]  /*4c30*/  @!P0 BRA `(.L_x_23) ;  /* 0x0000000000048947 */ /* 0x000fea0003800000 */
[----:B------:R-:W-:Y:S01]  /*4c40*/  BPT.TRAP 0x1 ;  /* 0x000000040000795c */ /* 0x000fe20000300000 */
.L_x_23:
[----:B------:R-:W0:Y:S01]  /*4c50*/  S2UR UR9, SR_CgaCtaId ;  /* 0x00000000000979c3 */ /* 0x000e220000008800 */
[----:B------:R-:W-:Y:S01]  /*4c60*/  UMOV UR8, 0x400 ;  /* 0x0000040000087882 */ /* 0x000fe20000000000 */
[----:B------:R-:W-:Y:S01]  /*4c70*/  IMAD.U32 R4, RZ, RZ, UR7 ;  /* 0x00000007ff047e24 */ /* 0x000fe2000f8e00ff */
[----:B------:R-:W-:Y:S01]  /*4c80*/  SHF.L.U32 R5, R3, 0x1f, RZ ;  /* 0x0000001f03057819 */ /* 0x000fe200000006ff */
[----:B0-----:R-:W-:-:S06]  /*4c90*/  ULEA UR8, UR9, UR8, 0x18 ;  /* 0x0000000809087291 */ /* 0x001fcc000f8ec03f */
[----:B------:R-:W-:-:S05]  /*4ca0*/  MOV R0, UR8 ;  /* 0x0000000800007c02 */ /* 0x000fca0008000f00 */
[----:B------:R-:W-:-:S04]  /*4cb0*/  IMAD R4, R4, 0x8, R0 ;  /* 0x0000000804047824 */ /* 0x000fc800078e0200 */
[----:B------:R0:W1:Y:S01]  /*4cc0*/  SYNCS.PHASECHK.TRANS64.TRYWAIT P1, [R4+URZ], R5 ;  /* 0x00000005040075a7 */ /* 0x000062000802017f */
[----:B------:R-:W-:Y:S05]  /*4cd0*/  @!P0 BRA `(.L_x_24) ;  /* 0x0000000000048947 */ /* 0x000fea0003800000 */
[----:B------:R-:W-:Y:S01]  /*4ce0*/  BPT.TRAP 0x1 ;  /* 0x000000040000795c */ /* 0x000fe20000300000 */
.L_x_24:
[----:B-1----:R-:W-:Y:S05]  /*4cf0*/  @P1 BRA `(.L_x_25) ;  /* 0x0000000000081947 */ /* 0x002fea0003800000 */
[----:B------:R-:W1:Y:S02]  /*4d00*/  SYNCS.PHASECHK.TRANS64.TRYWAIT P1, [R4+URZ], R5 ;  /* 0x00000005040075a7 */ /* 0x000e64000802017f */
[----:B-1----:R-:W-:Y:S05]  /*4d10*/  @!P1 BRA `(.L_x_26) ;  /* 0x0000016400409947 */ /* 0x002fea0003800000 */
.L_x_25:
        /* <DEDUP_REMOVED lines=64> */
[----:B--2---:R-:W2:Y:S04]  /*5120*/  LDL.LU.64 R24, [R1] ;  /* 0x0000000001187983 */ /* 0x004ea80000300a00 */
        /* <DEDUP_REMOVED lines=63> */
[----:B------:R-:W-:-:S02]  /*5520*/  ULEA UR13, UR7, UR4, 0xb ;  /* 0x00000004070d7291 */ /* 0x000fc4000f8e583f */
[----:B------:R-:W-:Y:S01]  /*5530*/  ULEA UR14, UR7, UR5, 0xb ;  /* 0x00000005070e7291 */ /* 0x000fe2000f8e583f */
[----:B------:R-:W-:Y:S01]  /*5540*/  STL [R1+0x2d4], R17 ;  /* 0x0002d41101007387 */ /* 0x000fe20000100800 */
[----:B------:R-:W-:Y:S01]  /*5550*/  UMOV UR9, 0x40000040 ;  /* 0x4000004000097882 */ /* 0x000fe20000000000 */
[----:B------:R-:W-:Y:S02]  /*5560*/  UMOV UR11, 0x40000040 ;  /* 0x40000040000b7882 */ /* 0x000fe40000000000 */
[----:B------:R-:W-:Y:S01]  /*5570*/  UMOV UR8, UR13 ;  /* 0x0000000d00087c82 */ /* 0x000fe20008000000 */
[----:B------:R-:W-:Y:S01]  /*5580*/  STL [R1+0x2d0], R16 ;  /* 0x0002d01001007387 */ /* 0x000fe20000100800 */
[----:B------:R-:W-:-:S03]  /*5590*/  UMOV UR10, UR14 ;  /* 0x0000000e000a7c82 */ /* 0x000fc60008000000 */
[----:B------:R-:W-:Y:S04]  /*55a0*/  STL [R1+0x2cc], R3 ;  /* 0x0002cc0301007387 */ /* 0x000fe80000100800 */
[----:B------:R3:W-:Y:S04]  /*55b0*/  STL [R1+0x2c8], R2 ;  /* 0x0002c80201007387 */ /* 0x0007e80000100800 */
[----:B------:R4:W-:Y:S01]  /*55c0*/  STL [R1+0x2c4], R0 ;  /* 0x0002c40001007387 */ /* 0x0009e20000100800 */
[----:B--2---:R-:W-:-:S06]  /*55d0*/  WARPGROUP.ARRIVE ;  /* 0x00000000000079c5 */ /* 0x004fcc0000000000 */
[----:B------:R-:W-:Y:S03]  /*55e0*/  HGMMA.64x256x8.F32.TF32 R24, gdesc[UR8], R24, gsb0 ;  /* 0x07e00000081879f0 */ /* 0x000fe60008002818 */
[----:B------:R-:W-:Y:S02]  /*55f0*/  WARPGROUP.DEPBAR.LE gsb0, 0x0 ;  /* 0x00008000000079c5 */ /* 0x000fe40000010000 */
[----:B------:R-:W-:Y:S01]  /*5600*/  STL.64 [R1], R24 ;  /* 0x0000001801007387 */ /* 0x000fe20000100a00 */
[----:B---3--:R-:W-:Y:S01]  /*5610*/  IMAD.MOV.U32 R2, RZ, RZ, R150 ;  /* 0x000000ffff027224 */ /* 0x008fe200078e0096 */
[----:B------:R-:W-:Y:S01]  /*5620*/  MOV R10, R142 ;  /* 0x0000008e000a7202 */ /* 0x000fe20000000f00 */
[----:B----4-:R-:W-:Y:S01]  /*5630*/  IMAD.MOV.U32 R0, RZ, RZ, R151 ;  /* 0x000000ffff007224 */ /* 0x010fe200078e0097 */
[----:B------:R-:W-:Y:S01]  /*5640*/  STL.64 [R1+0x8], R26 ;  /* 0x0000081a01007387 */ /* 0x000fe20000100a00 */
[----:B01----:R-:W-:Y:S01]  /*5650*/  IMAD.MOV.U32 R4, RZ, RZ, R148 ;  /* 0x000000ffff047224 */ /* 0x003fe200078e0094 */
        /* <DEDUP_REMOVED lines=34> */
[----:B------:R-:W2:Y:S01]  /*5880*/  LDL.LU.64 R150, [R1+0x788] ;  /* 0x0007880001967983 */ /* 0x000ea20000300a00 */
[----:B------:R-:W-:Y:S02]  /*5890*/  IMAD.MOV.U32 R210, RZ, RZ, R126 ;  /* 0x000000ffffd27224 */ /* 0x000fe400078e007e */
[----:B------:R-:W-:Y:S01]  /*58a0*/  IMAD.MOV.U32 R211, RZ, RZ, R127 ;  /* 0x000000ffffd37224 */ /* 0x000fe200078e007f */
[----:B------:R-:W2:Y:S01]  /*58b0*/  LDL.LU.64 R148, [R1+0x780] ;  /* 0x0007800001947983 */ /* 0x000ea20000300a00 */
[----:B------:R-:W-:Y:S02]  /*58c0*/  IMAD.MOV.U32 R208, RZ, RZ, R124 ;  /* 0x000000ffffd07224 */ /* 0x000fe400078e007c */
[----:B------:R-:W-:Y:S01]  /*58d0*/  IMAD.MOV.U32 R209, RZ, RZ, R125 ;  /* 0x000000ffffd17224 */ /* 0x000fe200078e007d */
[----:B------:R-:W2:Y:S01]  /*58e0*/  LDL.LU.64 R146, [R1+0x778] ;  /* 0x0007780001927983 */ /* 0x000ea20000300a00 */
        /* <DEDUP_REMOVED lines=108> */
[----:B------:R-:W-:-:S03]  /*5fb0*/  IMAD.MOV.U32 R234, RZ, RZ, R47 ;  /* 0x000000ffffea7224 */ /* 0x000fc600078e002f */
        /* <DEDUP_REMOVED lines=14> */
[----:B0-----:R-:W2:Y:S04]  /*60a0*/  LDL.LU.64 R44, [R1+0x5e0] ;  /* 0x0005e000012c7983 */ /* 0x001ea80000300a00 */
        /* <DEDUP_REMOVED lines=11> */
[----:B------:R-:W-:-:S02]  /*6160*/  UMOV UR9, 0x40000040 ;  /* 0x4000004000097882 */ /* 0x000fc40000000000 */
[----:B------:R-:W-:Y:S01]  /*6170*/  STL [R1+0x588], R152 ;  /* 0x0005889801007387 */ /* 0x000fe20000100800 */
[----:B--2---:R-:W-:-:S06]  /*6180*/  WARPGROUP.ARRIVE ;  /* 0x00000000000079c5 */ /* 0x004fcc0000000000 */
        /* <DEDUP_REMOVED lines=61> */
[----:B------:R-:W-:Y:S01]  /*6560*/  MOV R222, R14 ;  /* 0x0000000e00de7202 */ /* 0x000fe20000000f00 */
        /* <DEDUP_REMOVED lines=30> */
[----:B------:R-:W-:Y:S02]  /*6750*/  UIADD3 UR8, UR13, 0x2, URZ ;  /* 0x000000020d087890 */ /* 0x000fe4000fffe03f */
[----:B------:R-:W-:Y:S01]  /*6760*/  UIADD3 UR10, UR14, 0x2, URZ ;  /* 0x000000020e0a7890 */ /* 0x000fe2000fffe03f */
[----:B------:R-:W-:Y:S01]  /*6770*/  UMOV UR9, 0x40000040 ;  /* 0x4000004000097882 */ /* 0x000fe20000000000 */
[----:B------:R-:W-:Y:S01]  /*6780*/  UMOV UR11, 0x40000040 ;  /* 0x40000040000b7882 */ /* 0x000fe20000000000 */
        /* <DEDUP_REMOVED lines=236> */
[----:B------:R-:W-:Y:S01]  /*7650*/  STL.64 [R1+0x30], R36 ;  /* 0x0000302401007387 */ /* 0x000fe20000100a00 */
[----:B------:R-:W-:-:S03]  /*7660*/  IMAD.MOV.U32 R5, RZ, RZ, R150 ;  /* 0x000000ffff057224 */ /* 0x000fc600078e0096 */
[----:B------:R-:W-:Y:S01]  /*7670*/  STL.64 [R1+0x38], R38 ;  /* 0x0000382601007387 */ /* 0x000fe20000100a00 */
[----:B------:R-:W-:-:S03]  /*7680*/  IMAD.MOV.U32 R4, RZ, RZ, R151 ;  /* 0x000000ffff047224 */ /* 0x000fc600078e0097 */
[----:B------:R-:W-:Y:S01]  /*7690*/  STL.64 [R1+0x40], R40 ;  /* 0x0000402801007387 */ /* 0x000fe20000100a00 */
[----:B------:R-:W-:-:S03]  /*76a0*/  IMAD.MOV.U32 R7, RZ, RZ, R148 ;  /* 0x000000ffff077224 */ /* 0x000fc600078e0094 */
[----:B------:R-:W-:Y:S01]  /*76b0*/  STL.64 [R1+0x48], R42 ;  /* 0x0000482a01007387 */ /* 0x000fe20000100a00 */
[----:B------:R-:W-:-:S03]  /*76c0*/  IMAD.MOV.U32 R6, RZ, RZ, R149 ;  /* 0x000000ffff067224 */ /* 0x000fc600078e0095 */
[----:B------:R0:W-:Y:S01]  /*76d0*/  STL.64 [R1+0x50], R44 ;  /* 0x0000502c01007387 */ /* 0x0001e20000100a00 */
[----:B------:R-:W-:Y:S02]  /*76e0*/  IMAD.MOV.U32 R9, RZ, RZ, R146 ;  /* 0x000000ffff097224 */ /* 0x000fe400078e0092 */
[----:B------:R-:W-:Y:S01]  /*76f0*/  IMAD.MOV.U32 R8, RZ, RZ, R147 ;  /* 0x000000ffff087224 */ /* 0x000fe200078e0093 */
[----:B------:R-:W3:Y:S01]  /*7700*/  LDL.LU.64 R150, [R1+0x4d0] ;  /* 0x0004d00001967983 */ /* 0x000ee20000300a00 */
[----:B------:R-:W-:Y:S01]  /*7710*/  IMAD.MOV.U32 R11, RZ, RZ, R144 ;  /* 0x000000ffff0b7224 */ /* 0x000fe200078e0090 */
[----:B------:R-:W-:Y:S01]  /*7720*/  MOV R13, R142 ;  /* 0x0000008e000d7202 */ /* 0x000fe20000000f00 */
[----:B------:R-:W-:Y:S01]  /*7730*/  IMAD.MOV.U32 R10, RZ, RZ, R145 ;  /* 0x000000ffff0a7224 */ /* 0x000fe200078e0091 */
[----:B------:R-:W3:Y:S01]  /*7740*/  LDL.LU.64 R148, [R1+0x4c8] ;  /* 0x0004c80001947983 */ /* 0x000ee20000300a00 */
[----:B------:R-:W-:-:S03]  /*7750*/  IMAD.MOV.U32 R12, RZ, RZ, R143 ;  /* 0x000000ffff0c7224 */ /* 0x000fc600078e008f */
[----:B------:R-:W3:Y:S01]  /*7760*/  LDL.LU.64 R146, [R1+0x4c0] ;  /* 0x0004c00001927983 */ /* 0x000ee20000300a00 */
[----:B------:R-:W-:Y:S02]  /*7770*/  IMAD.MOV.U32 R15, RZ, RZ, R140 ;  /* 0x000000ffff0f7224 */ /* 0x000fe400078e008c */
        /* <DEDUP_REMOVED lines=352> */
[----:B------:R-:W-:Y:S01]  /*8d80*/  BPT.TRAP 0x1 ;  /* 0x000000040000795c */ /* 0x000fe20000300000 */
.L_x_27:
[----:B-----5:R-:W-:Y:S01]  /*8d90*/  ISETP.NE.AND P1, PT, R17, RZ, PT ;  /* 0x000000ff1100720c */ /* 0x020fe20003f25270 */
[----:B------:R-:W-:Y:S01]  /*8da0*/  IMAD.U32 R4, RZ, RZ, UR12 ;  /* 0x0000000cff047e24 */ /* 0x000fe2000f8e00ff */
[----:B------:R-:W-:-:S11]  /*8db0*/  UISETP.GT.U32.AND UP0, UPT, UR40, 0x1, UPT ;  /* 0x000000012800788c */ /* 0x000fd6000bf04070 */
[----:B------:R-:W-:-:S05]  /*8dc0*/  @P1 LEA R4, R4, R0, 0x3 ;  /* 0x0000000004041211 */ /* 0x000fca00078e18ff */
[----:B------:R-:W-:-:S05]  /*8dd0*/  @P1 VIADD R4, R4, 0x20 ;  /* 0x0000002004041836 */ /* 0x000fca0000000000 */
[----:B------:R-:W-:-:S04]  /*8de0*/  @P1 PRMT R4, R152, 0x654, R4 ;  /* 0x0000065498041816 */ /* 0x000fc80000000004 */
[----:B------:R0:W-:Y:S01]  /*8df0*/  @P1 SYNCS.ARRIVE.TRANS64.RED.A1T0 RZ, [R4+URZ], RZ ;  /* 0x000000ff04ff19a7 */ /* 0x0001e2000810043f */
[----:B------:R-:W-:-:S13]  /*8e00*/  PLOP3.LUT P1, PT, PT, PT, UP0, 0x80, 0x0 ;  /* 0x000000000000781c */ /* 0x000fda0003f2f008 */
[----:B0-----:R-:W-:Y:S05]  /*8e10*/  @P1 BRA `(.L_x_28) ;  /* 0x0000000000041947 */ /* 0x001fea0003800000 */
[----:B------:R-:W-:Y:S01]  /*8e20*/  BPT.TRAP 0x1 ;  /* 0x000000040000795c */ /* 0x000fe20000300000 */
.L_x_28:
[----:B------:R-:W-:Y:S02]  /*8e30*/  UISETP.GT.AND UP2, UPT, UR6, 0x1, UPT ;  /* 0x000000010600788c */ /* 0x000fe4000bf44270 */
[----:B------:R-:W-:Y:S02]  /*8e40*/  UIADD3 UR7, UR7, 0x1, URZ ;  /* 0x0000000107077890 */ /* 0x000fe4000fffe03f */
[----:B------:R-:W-:Y:S02]  /*8e50*/  UIADD3 UR12, UR12, 0x1, URZ ;  /* 0x000000010c0c7890 */ /* 0x000fe4000fffe03f */
[----:B------:R-:W-:Y:S01]  /*8e60*/  PLOP3.LUT P1, PT, PT, PT, UP2, 0x80, 0x0 ;  /* 0x000000000000781c */ /* 0x000fe20003f2f028 */
[----:B------:R-:W-:Y:S02]  /*8e70*/  UISETP.NE.AND UP0, UPT, UR7, 0x4, UPT ;  /* 0x000000040700788c */ /* 0x000fe4000bf05270 */
[----:B------:R-:W-:Y:S02]  /*8e80*/  UISETP.NE.AND UP1, UPT, UR12, 0x4, UPT ;  /* 0x000000040c00788c */ /* 0x000fe4000bf25270 */
[----:B------:R-:W-:-:S02]  /*8e90*/  USEL UR8, URZ, 0x1, UP0 ;  /* 0x000000013f087887 */ /* 0x000fc40008000000 */
[----:B------:R-:W-:Y:S02]  /*8ea0*/  UIADD3 UR6, UR6, -0x1, URZ ;  /* 0xffffffff06067890 */ /* 0x000fe4000fffe03f */
[----:B------:R-:W-:Y:S02]  /*8eb0*/  USEL UR7, UR7, URZ, UP0 ;  /* 0x0000003f07077287 */ /* 0x000fe40008000000 */
[----:B------:R-:W-:Y:S01]  /*8ec0*/  USEL UR12, UR12, URZ, UP1 ;  /* 0x0000003f0c0c7287 */ /* 0x000fe20008800000 */
[----:B------:R-:W-:Y:S01]  /*8ed0*/  LOP3.LUT R3, R3, UR8, RZ, 0x3c, !PT ;  /* 0x0000000803037c12 */ /* 0x000fe2000f8e3cff */
[----:B------:R-:W-:Y:S10]  /*8ee0*/  @P1 BRA `(.L_x_29) ;  /* 0xffffffbc00501947 */ /* 0x000ff4000383ffff */
.L_x_22:
[----:B-----5:R-:W0:Y:S02]  /*8ef0*/  LDC R3, c[0x0][0x28c] ;  /* 0x0000a300ff037b82 */ /* 0x020e240000000800 */
[----:B0-----:R-:W-:-:S13]  /*8f00*/  ISETP.GE.AND P1, PT, R3, 0x1, PT ;  /* 0x000000010300780c */ /* 0x001fda0003f26270 */
[----:B------:R-:W-:Y:S05]  /*8f10*/  @!P1 BRA `(.L_x_30) ;  /* 0x0000000000449947 */ /* 0x000fea0003800000 */
[----:B------:R-:W-:Y:S05]  /*8f20*/  @!P0 BRA `(.L_x_31) ;  /* 0x0000000000048947 */ /* 0x000fea0003800000 */
[----:B------:R-:W-:Y:S01]  /*8f30*/  BPT.TRAP 0x1 ;  /* 0x000000040000795c */ /* 0x000fe20000300000 */
.L_x_31:
[----:B------:R-:W-:Y:S01]  /*8f40*/  ISETP.NE.AND P0, PT, R17, RZ, PT ;  /* 0x000000ff1100720c */ /* 0x000fe20003f05270 */
[----:B------:R-:W-:-:S12]  /*8f50*/  UISETP.LT.AND UP1, UPT, UR44, 0x1, UPT ;  /* 0x000000012c00788c */ /* 0x000fd8000bf21270 */
[----:B------:R-:W-:-:S05]  /*8f60*/  VOTEU.ANY UP0, P0 ;  /* 0x00000000003f7886 */ /* 0x000fca0000000100 */
[----:B------:R-:W-:-:S04]  /*8f70*/  @UP0 USEL UR4, UR44, 0x1, UP1 ;  /* 0x000000012c040887 */ /* 0x000fc80008800000 */
[----:B------:R-:W-:Y:S02]  /*8f80*/  @UP0 UIADD3 UR4, UR39, UR44, -UR4 ;  /* 0x0000002c27040290 */ /* 0x000fe4000fffe804 */
[----:B------:R-:W-:-:S04]  /*8f90*/  UISETP.GT.U32.AND UP0, UPT, UR40, 0x1, UPT ;  /* 0x000000012800788c */ /* 0x000fc8000bf04070 */
[----:B------:R-:W-:-:S04]  /*8fa0*/  IMAD.U32 R3, RZ, RZ, UR4 ;  /* 0x00000004ff037e24 */ /* 0x000fc8000f8e00ff */
[----:B------:R-:W-:-:S05]  /*8fb0*/  @P0 IMAD.SHL.U32 R3, R3, 0x8, RZ ;  /* 0x0000000803030824 */ /* 0x000fca00078e00ff */
[----:B------:R-:W-:-:S04]  /*8fc0*/  @P0 LOP3.LUT R3, R3, 0x18, RZ, 0xc0, !PT ;  /* 0x0000001803030812 */ /* 0x000fc800078ec0ff */
[----:B------:R-:W-:-:S04]  /*8fd0*/  @P0 IADD3 R0, R0, 0x20, R3 ;  /* 0x0000002000000810 */ /* 0x000fc80007ffe003 */
[----:B------:R-:W-:-:S04]  /*8fe0*/  @P0 PRMT R0, R152, 0x654, R0 ;  /* 0x0000065498000816 */ /* 0x000fc80000000000 */
[----:B------:R0:W-:Y:S01]  /*8ff0*/  @P0 SYNCS.ARRIVE.TRANS64.RED.A1T0 RZ, [R0+URZ], RZ ;  /* 0x000000ff00ff09a7 */ /* 0x0001e2000810043f */
[----:B------:R-:W-:-:S13]  /*9000*/  PLOP3.LUT P0, PT, PT, PT, UP0, 0x80, 0x0 ;  /* 0x000000000000781c */ /* 0x000fda0003f0f008 */
[----:B0-----:R-:W-:Y:S05]  /*9010*/  @P0 BRA `(.L_x_30) ;  /* 0x0000000000040947 */ /* 0x001fea0003800000 */
[----:B------:R-:W-:Y:S01]  /*9020*/  BPT.TRAP 0x1 ;  /* 0x000000040000795c */ /* 0x000fe20000300000 */
.L_x_30:
[----:B------:R-:W0:Y:S01]  /*9030*/  S2R R8, SR_TID.X ;  /* 0x0000000000087919 */ /* 0x000e220000002100 */
[----:B------:R-:W-:Y:S01]  /*9040*/  IMAD.MOV.U32 R19, RZ, RZ, 0x6540 ;  /* 0x00006540ff137424 */ /* 0x000fe200078e00ff */
[----:B------:R-:W-:Y:S02]  /*9050*/  UIMAD.WIDE UR6, UR41, 0x100, URZ ;  /* 0x00000100290678a5 */ /* 0x000fe4000f8e023f */
[----:B------:R-:W-:Y:S01]  /*9060*/  USHF.R.S32.HI UR10, URZ, 0x1f, UR43 ;  /* 0x0000001f3f0a7899 */ /* 0x000fe2000801142b */
[----:B------:R-:W-:Y:S01]  /*9070*/  ULDC.64 UR8, c[0x0][0x5d0] ;  /* 0x0001740000087ab9 */ /* 0x000fe20000000a00 */
[----:B------:R-:W-:Y:S02]  /*9080*/  ULDC UR5, c[0x0][0x284] ;  /* 0x0000a10000057ab9 */ /* 0x000fe40000000800 */
[----:B------:R-:W-:Y:S02]  /*9090*/  UIMAD UR4, UR10, UR8, URZ ;  /* 0x000000080a0472a4 */ /* 0x000fe4000f8e023f */
[----:B------:R-:W-:-:S02]  /*90a0*/  USHF.L.U32 UR41, UR41, 0x8, URZ ;  /* 0x0000000829297899 */ /* 0x000fc4000800063f */
[----:B------:R-:W-:Y:S02]  /*90b0*/  UIMAD UR4, UR43, UR9, UR4 ;  /* 0x000000092b0472a4 */ /* 0x000fe4000f8e0204 */
[----:B------:R-:W-:-:S04]  /*90c0*/  UIADD3 UR39, UR44, UR39, URZ ;  /* 0x000000272c277290 */ /* 0x000fc8000fffe03f */
[----:B------:R-:W-:-:S04]  /*90d0*/  UISETP.GT.U32.AND UP0, UPT, UR39, 0x3, UPT ;  /* 0x000000032700788c */ /* 0x000fc8000bf04070 */
[----:B------:R-:W-:Y:S01]  /*90e0*/  UISETP.LT.U32.AND UP0, UPT, UR44, 0x4, UP0 ;  /* 0x000000042c00788c */ /* 0x000fe20008701070 */
[--C-:B0-----:R-:W-:Y:S01]  /*90f0*/  SHF.R.U32.HI R4, RZ, 0x7, R8.reuse ;  /* 0x00000007ff047819 */ /* 0x101fe20000011608 */
[----:B------:R-:W-:Y:S01]  /*9100*/  IMAD.SHL.U32 R18, R8, 0x2, RZ ;  /* 0x0000000208127824 */ /* 0x000fe200078e00ff */
[----:B------:R-:W-:Y:S02]  /*9110*/  SHF.R.U32.HI R5, RZ, 0x2, R8 ;  /* 0x00000002ff057819 */ /* 0x000fe40000011608 */
[----:B------:R-:W-:Y:S02]  /*9120*/  LOP3.LUT R4, R4, 0x1, RZ, 0xc0, !PT ;  /* 0x0000000104047812 */ /* 0x000fe400078ec0ff */
[----:B------:R-:W-:Y:S02]  /*9130*/  LOP3.LUT R6, R8, 0x60, RZ, 0xc0, !PT ;  /* 0x0000006008067812 */ /* 0x000fe400078ec0ff */
[----:B------:R-:W-:Y:S01]  /*9140*/  LOP3.LUT R5, R5, 0x7, RZ, 0xc0, !PT ;  /* 0x0000000705057812 */ /* 0x000fe200078ec0ff */
[----:B------:R-:W-:Y:S01]  /*9150*/  IMAD.SHL.U32 R3, R4, 0x40, RZ ;  /* 0x0000004004037824 */ /* 0x000fe200078e00ff */
[----:B------:R-:W-:-:S02]  /*9160*/  LOP3.LUT R18, R18, 0x6, RZ, 0xc0, !PT ;  /* 0x0000000612127812 */ /* 0x000fc400078ec0ff */
[----:B------:R-:W-:Y:S02]  /*9170*/  SHF.R.U32.HI R6, RZ, 0x1, R6 ;  /* 0x00000001ff067819 */ /* 0x000fe40000011606 */
[--C-:B------:R-:W-:Y:S02]  /*9180*/  LOP3.LUT R3, R3, 0x40, R5.reuse, 0xe2, !PT ;  /* 0x0000004003037812 */ /* 0x100fe400078ee205 */
[----:B------:R-:W-:Y:S01]  /*9190*/  PRMT R18, R18, R19, UR42 ;  /* 0x0000002a12127e16 */ /* 0x000fe20008000013 */
[----:B------:R-:W-:Y:S01]  /*91a0*/  USHF.L.U32 UR42, UR42, 0x8, URZ ;  /* 0x000000082a2a7899 */ /* 0x000fe2000800063f */
[----:B------:R-:W-:Y:S01]  /*91b0*/  IADD3 R0, RZ, -R6, -R5 ;  /* 0x80000006ff007210 */ /* 0x000fe20007ffe805 */
[----:B------:R-:W-:Y:S01]  /*91c0*/  IMAD.MOV.U32 R5, RZ, RZ, -0x2 ;  /* 0xfffffffeff057424 */ /* 0x000fe200078e00ff */
[----:B------:R-:W-:Y:S01]  /*91d0*/  LOP3.LUT R3, R3, UR6, R6, 0xfe, !PT ;  /* 0x0000000603037c12 */ /* 0x000fe2000f8efe06 */
[----:B------:R-:W-:Y:S01]  /*91e0*/  IMAD.U32 R6, RZ, RZ, UR8 ;  /* 0x00000008ff067e24 */ /* 0x000fe2000f8e00ff */
[----:B------:R-:W-:Y:S01]  /*91f0*/  SHF.R.S32.HI R19, RZ, 0x1f, R18 ;  /* 0x0000001fff137819 */ /* 0x000fe20000011412 */
[----:B------:R-:W-:Y:S01]  /*9200*/  IMAD R0, R4, -0x40, R0 ;  /* 0xffffffc004007824 */ /* 0x000fe200078e0200 */
[----:B------:R-:W-:Y:S01]  /*9210*/  ULDC UR8, c[0x0][0x288] ;  /* 0x0000a20000087ab9 */ /* 0x000fe20000000800 */
[----:B------:R-:W-:Y:S01]  /*9220*/  IMAD.U32 R4, RZ, RZ, UR5 ;  /* 0x00000005ff047e24 */ /* 0x000fe2000f8e00ff */
[----:B------:R-:W-:Y:S01]  /*9230*/  UISETP.GE.AND UP1, UPT, UR42, UR8, UPT ;  /* 0x000000082a00728c */ /* 0x000fe2000bf26270 */
[----:B------:R-:W-:-:S03]  /*9240*/  IMAD.WIDE.U32 R6, R6, UR43, R18 ;  /* 0x0000002b06067c25 */ /* 0x000fc6000f8e0012 */
[----:B------:R-:W-:Y:S01]  /*9250*/  IADD3 R164, R4, -UR41, R0 ;  /* 0x8000002904a47c10 */ /* 0x000fe2000fffe000 */
[----:B------:R-:W-:Y:S01]  /*9260*/  VIADD R7, R7, UR4 ;  /* 0x0000000407077c36 */ /* 0x000fe20008000000 */
[----:B------:R-:W-:Y:S01]  /*9270*/  USHF.R.U32.HI UR4, URZ, 0x2, UR39 ;  /* 0x000000023f047899 */ /* 0x000fe20008011627 */
[----:B------:R-:W-:Y:S01]  /*9280*/  LOP3.LUT R0, R8, 0x3, RZ, 0xc0, !PT ;  /* 0x0000000308007812 */ /* 0x000fe200078ec0ff */
[----:B------:R-:W-:Y:S01]  /*9290*/  UISETP.GE.OR UP1, UPT, UR41, UR5, UP1 ;  /* 0x000000052900728c */ /* 0x000fe20008f26670 */
[----:B------:R0:W-:Y:S01]  /*92a0*/  STL [R1+0x200], R164 ;  /* 0x000200a401007387 */ /* 0x0001e20000100800 */
[----:B------:R-:W-:Y:S02]  /*92b0*/  ULOP3.LUT UR4, UR4, 0x1, URZ, 0xc0, !UPT ;  /* 0x0000000104047892 */ /* 0x000fe4000f8ec03f */
[----:B------:R-:W-:Y:S01]  /*92c0*/  IMAD R0, R0, R5, UR8 ;  /* 0x0000000800007e24 */ /* 0x000fe2000f8e0205 */
[----:B------:R-:W-:Y:S01]  /*92d0*/  USEL UR5, URZ, 0x1, !UP0 ;  /* 0x000000013f057887 */ /* 0x000fe2000c000000 */
[----:B------:R-:W-:Y:S01]  /*92e0*/  PLOP3.LUT P0, PT, PT, PT, UP1, 0x80, 0x0 ;  /* 0x000000000000781c */ /* 0x000fe20003f0f018 */
[----:B------:R-:W-:Y:S01]  /*92f0*/  UISETP.NE.U32.AND UP2, UPT, UR4, 0x1, UPT ;  /* 0x000000010400788c */ /* 0x000fe2000bf45070 */
[----:B------:R-:W-:Y:S01]  /*9300*/  VIADD R0, R0, -UR42 ;  /* 0x8000002a00007c36 */ /* 0x000fe20008000000 */
[----:B------:R-:W-:-:S02]  /*9310*/  ULOP3.LUT UR39, UR39, 0x3, URZ, 0xc0, !UPT ;  /* 0x0000000327277892 */ /* 0x000fc4000f8ec03f */
[----:B------:R-:W-:Y:S01]  /*9320*/  UISETP.GT.U32.AND UP2, UPT, UR44, 0x3, !UP2 ;  /* 0x000000032c00788c */ /* 0x000fe2000d744070 */
[----:B------:R-:W-:-:S03]  /*9330*/  UMOV UR41, 0xffffffff ;  /* 0xffffffff00297882 */ /* 0x000fc60000000000 */
[----:B------:R-:W-:-:S04]  /*9340*/  USEL UR4, URZ, 0x1, !UP2 ;  /* 0x000000013f047887 */ /* 0x000fc8000d000000 */
[----:B------:R-:W-:Y:S01]  /*9350*/  ULOP3.LUT UR38, UR4, UR38, UR5, 0x96, !UPT ;  /* 0x0000002604267292 */ /* 0x000fe2000f8e9605 */
[----:B0-----:R-:W-:Y:S11]  /*9360*/  @P0 BRA `(.L_x_32) ;  /* 0x000000fc00ec0947 */ /* 0x001ff60003800000 */
[----:B------:R-:W-:Y:S01]  /*9370*/  FSETP.NEU.AND P0, PT, R16, RZ, PT ;  /* 0x000000ff1000720b */ /* 0x000fe20003f0d000 */
[----:B------:R-:W-:Y:S01]  /*9380*/  ULDC.64 UR8, c[0x0][0x5c8] ;  /* 0x0001720000087ab9 */ /* 0x000fe20000000a00 */
[----:B------:R-:W-:Y:S01]  /*9390*/  ISETP.GT.AND P1, PT, R164, RZ, PT ;  /* 0x000000ffa400720c */ /* 0x000fe20003f24270 */
[----:B------:R-:W-:Y:S01]  /*93a0*/  UIMAD UR4, UR7, UR8, URZ ;  /* 0x00000008070472a4 */ /* 0x000fe2000f8e023f */
[----:B------:R-:W-:Y:S01]  /*93b0*/  IMAD.U32 R10, RZ, RZ, UR9 ;  /* 0x00000009ff0a7e24 */ /* 0x000fe2000f8e00ff */
[----:B------:R-:W-:Y:S01]  /*93c0*/  BSSY B0, `(.L_x_32) ;  /* 0x0000ff5000007945 */ /* 0x000fe20003800000 */
[----:B------:R-:W-:Y:S01]  /*93d0*/  IMAD.WIDE.U32 R6, R3, UR8, R6 ;  /* 0x0000000803067c25 */ /* 0x000fe2000f8e0006 */
[----:B------:R-:W-:-:S03]  /*93e0*/  ISETP.GT.AND P2, PT, R0, RZ, P1 ;  /* 0x000000ff0000720c */ /* 0x000fc60000f44270 */
[----:B------:R-:W-:-:S05]  /*93f0*/  IMAD R10, R3, R10, UR4 ;  /* 0x00000004030a7e24 */ /* 0x000fca000f8e020a */
[----:B------:R-:W-:Y:S01]  /*9400*/  IADD3 R10, R7, R10, RZ ;  /* 0x0000000a070a7210 */ /* 0x000fe20007ffe0ff */
[----:B------:R-:W-:Y:S06]  /*9410*/  @!P0 BRA `(.L_x_33) ;  /* 0x000000ac00448947 */ /* 0x000fec0003800000 */
[----:B------:R-:W0:Y:S01]  /*9420*/  LDC.64 R22, c[0x0][0x5b8] ;  /* 0x00016e00ff167b82 */ /* 0x000e220000000a00 */
[----:B------:R-:W2:Y:S01]  /*9430*/  LDL.LU R11, [R1] ;  /* 0x00000000010b7983 */ /* 0x000ea20000300800 */
[----:B------:R-:W-:-:S06]  /*9440*/  ULDC.64 UR4, c[0x0][0x5c0] ;  /* 0x0001700000047ab9 */ /* 0x000fcc0000000a00 */
[----:B------:R-:W1:Y:S08]  /*9450*/  LDC.64 R14, c[0x0][0x5b0] ;  /* 0x00016c00ff0e7b82 */ /* 0x000e700000000a00 */
[----:B------:R-:W3:Y:S01]  /*9460*/  LDC.64 R12, c[0x0][0x5a8] ;  /* 0x00016a00ff0c7b82 */ /* 0x000ee20000000a00 */
[C---:B0-----:R-:W-:Y:S02]  /*9470*/  IMAD R159, R22.reuse, UR10, RZ ;  /* 0x0000000a169f7c24 */ /* 0x041fe4000f8e02ff */
[----:B------:R-:W-:-:S04]  /*9480*/  IMAD.WIDE.U32 R154, R22, UR43, R18 ;  /* 0x0000002b169a7c25 */ /* 0x000fc8000f8e0012 */
[----:B------:R-:W-:Y:S02]  /*9490*/  IMAD R159, R23, UR43, R159 ;  /* 0x0000002b179f7c24 */ /* 0x000fe4000f8e029f */
[----:B-1----:R-:W-:Y:S02]  /*94a0*/  IMAD R153, R14, UR7, RZ ;  /* 0x000000070e997c24 */ /* 0x002fe4000f8e02ff */
[----:B------:R-:W-:Y:S02]  /*94b0*/  IMAD.IADD R21, R155, 0x1, R159 ;  /* 0x000000019b157824 */ /* 0x000fe400078e029f */
[----:B------:R-:W-:Y:S02]  /*94c0*/  IMAD.MOV.U32 R20, RZ, RZ, R154 ;  /* 0x000000ffff147224 */ /* 0x000fe400078e009a */
[C---:B------:R-:W-:Y:S02]  /*94d0*/  IMAD R153, R3.reuse, R15, R153 ;  /* 0x0000000f03997224 */ /* 0x040fe400078e0299 */
[----:B------:R-:W-:-:S04]  /*94e0*/  IMAD.WIDE.U32 R4, R3, R14, R20 ;  /* 0x0000000e03047225 */ /* 0x000fc800078e0014 */
[----:B------:R-:W-:Y:S01]  /*94f0*/  IMAD.IADD R5, R5, 0x1, R153 ;  /* 0x0000000105057824 */ /* 0x000fe200078e0299 */
[----:B---3--:R-:W-:-:S04]  /*9500*/  LEA R8, P0, R4, R12, 0x2 ;  /* 0x0000000c04087211 */ /* 0x008fc800078010ff */
[----:B------:R-:W-:-:S05]  /*9510*/  LEA.HI.X R9, R4, R13, R5, 0x2, P0 ;  /* 0x0000000d04097211 */ /* 0x000fca00000f1405 */
[----:B------:R-:W3:Y:S01]  /*9520*/  @P2 LDG.E.LTC128B R23, desc[UR36][R8.64] ;  /* 0x0000002408172981 */ /* 0x000ee2000c1e1920 */
[C---:B------:R-:W-:Y:S01]  /*9530*/  LEA R4, P0, R6.reuse, UR4, 0x2 ;  /* 0x0000000406047c11 */ /* 0x040fe2000f8010ff */
[----:B------:R-:W-:Y:S03]  /*9540*/  BSSY B1, `(.L_x_34) ;  /* 0x0000010000017945 */ /* 0x000fe60003800000 */
[----:B------:R-:W-:Y:S02]  /*9550*/  LEA.HI.X R5, R6, UR5, R10, 0x2, P0 ;  /* 0x0000000506057c11 */ /* 0x000fe400080f140a */
[----:B---3--:R-:W-:-:S05]  /*9560*/  LOP3.LUT R7, R23, 0xffffe000, RZ, 0xc0, !PT ;  /* 0xffffe00017077812 */ /* 0x008fca00078ec0ff */
[----:B------:R-:W-:-:S04]  /*9570*/  FMUL R7, R7, R16 ;  /* 0x0000001007077220 */ /* 0x000fc80000400000 */
[----:B--2---:R-:W-:-:S05]  /*9580*/  FFMA R7, R11, R2, R7 ;  /* 0x000000020b077223 */ /* 0x004fca0000000007 */
[----:B------:R-:W-:-:S05]  /*9590*/  F2FP.TF32.F32.PACK_B R7, R7 ;  /* 0x00000007ff07723e */ /* 0x000fca00024050ff */
[----:B------:R0:W-:Y:S02]  /*95a0*/  @P2 STG.E desc[UR36][R4.64], R7 ;  /* 0x0000000704002986 */ /* 0x0001e4000c101924 */
[----:B0-----:R-:W-:-:S04]  /*95b0*/  IMAD.WIDE.U32 R6, R3, R14, R18 ;  /* 0x0000000e03067225 */ /* 0x001fc800078e0012 */
[----:B------:R-:W-:Y:S02]  /*95c0*/  IMAD.IADD R7, R153, 0x1, R7 ;  /* 0x0000000199077824 */ /* 0x000fe400078e0207 */
[----:B------:R-:W-:-:S04]  /*95d0*/  IMAD.WIDE.U32 R6, R22, UR43, R6 ;  /* 0x0000002b16067c25 */ /* 0x000fc8000f8e0006 */
[----:B------:R-:W-:Y:S01]  /*95e0*/  IMAD.IADD R7, R159, 0x1, R7 ;  /* 0x000000019f077824 */ /* 0x000fe200078e0207 */
[----:B------:R-:W-:-:S04]  /*95f0*/  LEA R10, P0, R6, R12, 0x2 ;  /* 0x0000000c060a7211 */ /* 0x000fc800078010ff */
[----:B------:R-:W-:Y:S02]  /*9600*/  LEA.HI.X R11, R6, R13, R7, 0x2, P0 ;  /* 0x0000000d060b7211 */ /* 0x000fe400000f1407 */
[----:B------:R-:W-:-:S13]  /*9610*/  ISETP.GT.AND P0, PT, R0, 0x1, P1 ;  /* 0x000000010000780c */ /* 0x000fda0000f04270 */
[----:B------:R-:W-:Y:S05]  /*9620*/  @!P0 BRA `(.L_x_35) ;  /* 0x0000000000048947 */ /* 0x000fea0003800000 */
[----:B------:R0:W5:Y:S02]  /*9630*/  LDG.E.LTC128B R23, desc[UR36][R10.64+0x4] ;  /* 0x000004240a177981 */ /* 0x000164000c1e1920 */
.L_x_35:
[----:B------:R-:W-:Y:S05]  /*9640*/  BSYNC B1 ;  /* 0x0000000000017941 */ /* 0x000fea0003800000 */
.L_x_34:
[----:B------:R-:W2:Y:S01]  /*9650*/  LDL.LU R7, [R1+0x4] ;  /* 0x0000040001077983 */ /* 0x000ea20000300800 */
[----:B-----5:R-:W-:Y:S01]  /*9660*/  LOP3.LUT R6, R23, 0xffffe000, RZ, 0xc0, !PT ;  /* 0xffffe00017067812 */ /* 0x020fe200078ec0ff */
[C---:B------:R-:W-:Y:S01]  /*9670*/  IMAD.SHL.U32 R156, R14.reuse, 0x8, RZ ;  /* 0x000000080e9c7824 */ /* 0x040fe200078e00ff */
[----:B------:R-:W-:Y:S01]  /*9680*/  SHF.L.U64.HI R157, R14, 0x3, R15 ;  /* 0x000000030e9d7819 */ /* 0x000fe2000001020f */
[----:B------:R-:W3:Y:S02]  /*9690*/  LDL.LU R158, [R1+0x8] ;  /* 0x00000800019e7983 */ /* 0x000ee40000300800 */
[----:B------:R-:W-:-:S04]  /*96a0*/  FMUL R6, R6, R16 ;  /* 0x0000001006067220 */ /* 0x000fc80000400000 */
[----:B--2---:R-:W-:-:S05]  /*96b0*/  FFMA R6, R7, R2, R6 ;  /* 0x0000000207067223 */ /* 0x004fca0000000006 */
[----:B------:R-:W-:-:S05]  /*96c0*/  F2FP.TF32.F32.PACK_B R6, R6 ;  /* 0x00000006ff06723e */ /* 0x000fca00024050ff */
[----:B------:R1:W-:Y:S01]  /*96d0*/  @P0 STG.E desc[UR36][R4.64+0x4], R6 ;  /* 0x0000040604000986 */ /* 0x0003e2000c101924 */
[----:B------:R-:W-:-:S04]  /*96e0*/  ISETP.GT.AND P0, PT, R164, 0x8, PT ;  /* 0x00000008a400780c */ /* 0x000fc80003f04270 */
[----:B------:R-:W-:Y:S01]  /*96f0*/  ISETP.GT.AND P2, PT, R0, RZ, P0 ;  /* 0x000000ff0000720c */ /* 0x000fe20000744270 */
[----:B-1----:R-:W-:-:S04]  /*9700*/  IMAD.WIDE.U32 R6, R3, R14, R156 ;  /* 0x0000000e03067225 */ /* 0x002fc800078e009c */
[----:B------:R-:W-:Y:S01]  /*9710*/  IMAD.IADD R153, R153, 0x1, R7 ;  /* 0x0000000199997824 */ /* 0x000fe200078e0207 */
[----:B------:R-:W-:-:S05]  /*9720*/  IADD3 R7, P3, R154, R6, RZ ;  /* 0x000000069a077210 */ /* 0x000fca0007f7e0ff */
[----:B------:R-:W-:Y:S01]  /*9730*/  IMAD.X R9, R153, 0x1, R21, P3 ;  /* 0x0000000199097824 */ /* 0x000fe200018e0615 */
[----:B------:R-:W-:-:S04]  /*9740*/  LEA R8, P3, R7, R12, 0x2 ;  /* 0x0000000c07087211 */ /* 0x000fc800078610ff */
[----:B------:R-:W-:-:S05]  /*9750*/  LEA.HI.X R9, R7, R13, R9, 0x2, P3 ;  /* 0x0000000d07097211 */ /* 0x000fca00018f1409 */
[----:B------:R1:W2:Y:S01]  /*9760*/  @P2 LDG.E.LTC128B R23, desc[UR36][R8.64] ;  /* 0x0000002408172981 */ /* 0x0002a2000c1e1920 */
[----:B------:R-:W-:Y:S01]  /*9770*/  IADD3 R6, P3, R18, R6, RZ ;  /* 0x0000000612067210 */ /* 0x000fe20007f7e0ff */
[----:B------:R-:W-:Y:S01]  /*9780*/  IMAD.U32 R161, RZ, RZ, UR8 ;  /* 0x00000008ffa17e24 */ /* 0x000fe2000f8e00ff */
[----:B------:R-:W-:Y:S01]  /*9790*/  ISETP.GT.AND P4, PT, R0, 0x1, P0 ;  /* 0x000000010000780c */ /* 0x000fe20000784270 */
[----:B------:R-:W-:Y:S01]  /*97a0*/  IMAD.U32 R160, RZ, RZ, UR9 ;  /* 0x00000009ffa07e24 */ /* 0x000fe2000f8e00ff */
[----:B------:R-:W-:Y:S01]  /*97b0*/  BSSY B1, `(.L_x_36) ;  /* 0x0000012000017945 */ /* 0x000fe20003800000 */
[----:B------:R-:W-:Y:S02]  /*97c0*/  IMAD.X R7, R19, 0x1, R153, P3 ;  /* 0x0000000113077824 */ /* 0x000fe400018e0699 */
[----:B------:R-:W-:Y:S02]  /*97d0*/  IMAD.SHL.U32 R161, R161, 0x20, RZ ;  /* 0x00000020a1a17824 */ /* 0x000fe400078e00ff */
[----:B------:R-:W-:-:S04]  /*97e0*/  IMAD.WIDE.U32 R6, R22, UR43, R6 ;  /* 0x0000002b16067c25 */ /* 0x000fc8000f8e0006 */
[----:B------:R-:W-:Y:S01]  /*97f0*/  IMAD.IADD R7, R159, 0x1, R7 ;  /* 0x000000019f077824 */ /* 0x000fe200078e0207 */
[----:B-1----:R-:W-:-:S04]  /*9800*/  LEA R8, P3, R6, R12, 0x2 ;  /* 0x0000000c06087211 */ /* 0x002fc800078610ff */
[----:B------:R-:W-:Y:S02]  /*9810*/  LEA.HI.X R9, R6, R13, R7, 0x2, P3 ;  /* 0x0000000d06097211 */ /* 0x000fe400018f1407 */
[----:B------:R-:W-:-:S04]  /*9820*/  MOV R6, UR8 ;  /* 0x0000000800067c02 */ /* 0x000fc80008000f00 */
[----:B------:R-:W-:Y:S02]  /*9830*/  SHF.L.U64.HI R160, R6, 0x5, R160 ;  /* 0x0000000506a07819 */ /* 0x000fe400000102a0 */
[----:B------:R-:W-:-:S05]  /*9840*/  IADD3 R6, P3, R161, R4, RZ ;  /* 0x00000004a1067210 */ /* 0x000fca0007f7e0ff */
[----:B------:R-:W-:Y:S01]  /*9850*/  IMAD.X R7, R160, 0x1, R5, P3 ;  /* 0x00000001a0077824 */ /* 0x000fe200018e0605 */
[----:B--2---:R-:W-:-:S05]  /*9860*/  LOP3.LUT R153, R23, 0xffffe000, RZ, 0xc0, !PT ;  /* 0xffffe00017997812 */ /* 0x004fca00078ec0ff */
[----:B------:R-:W-:-:S04]  /*9870*/  FMUL R153, R153, R16 ;  /* 0x0000001099997220 */ /* 0x000fc80000400000 */
[----:B---3--:R-:W-:-:S05]  /*9880*/  FFMA R153, R158, R2, R153 ;  /* 0x000000029e997223 */ /* 0x008fca0000000099 */
[----:B------:R-:W-:-:S05]  /*9890*/  F2FP.TF32.F32.PACK_B R153, R153 ;  /* 0x00000099ff99723e */ /* 0x000fca00024050ff */
[----:B------:R1:W-:Y:S01]  /*98a0*/  @P2 STG.E desc[UR36][R6.64], R153 ;  /* 0x0000009906002986 */ /* 0x0003e2000c101924 */
[----:B------:R-:W-:Y:S05]  /*98b0*/  @!P4 BRA `(.L_x_37) ;  /* 0x000000000004c947 */ /* 0x000fea0003800000 */
[----:B------:R2:W5:Y:S02]  /*98c0*/  LDG.E.LTC128B R23, desc[UR36][R8.64+0x4] ;  /* 0x0000042408177981 */ /* 0x000564000c1e1920 */
.L_x_37:
[----:B------:R-:W-:Y:S05]  /*98d0*/  BSYNC B1 ;  /* 0x0000000000017941 */ /* 0x000fea0003800000 */
.L_x_36:
[----:B------:R-:W3:Y:S01]  /*98e0*/  LDL.LU R158, [R1+0xc] ;  /* 0x00000c00019e7983 */ /* 0x000ee20000300800 */
[----:B-1---5:R-:W-:Y:S01]  /*98f0*/  LOP3.LUT R153, R23, 0xffffe000, RZ, 0xc0, !PT ;  /* 0xffffe00017997812 */ /* 0x022fe200078ec0ff */
[----:B------:R-:W-:Y:S01]  /*9900*/  BSSY B1, `(.L_x_38) ;  /* 0x0000009000017945 */ /* 0x000fe20003800000 */
[----:B------:R-:W-:-:S03]  /*9910*/  ISETP.GT.AND P2, PT, R0, 0x8, P1 ;  /* 0x000000080000780c */ /* 0x000fc60000f44270 */
[----:B------:R-:W-:-:S04]  /*9920*/  FMUL R153, R153, R16 ;  /* 0x0000001099997220 */ /* 0x000fc80000400000 */
[----:B---3--:R-:W-:-:S05]  /*9930*/  FFMA R153, R158, R2, R153 ;  /* 0x000000029e997223 */ /* 0x008fca0000000099 */
[----:B------:R-:W-:-:S05]  /*9940*/  F2FP.TF32.F32.PACK_B R153, R153 ;  /* 0x00000099ff99723e */ /* 0x000fca00024050ff */
[----:B------:R1:W-:Y:S02]  /*9950*/  @P4 STG.E desc[UR36][R6.64+0x4], R153 ;  /* 0x0000049906004986 */ /* 0x0003e4000c101924 */
[----:B-1----:R-:W-:Y:S01]  /*9960*/  IMAD.MOV.U32 R153, RZ, RZ, R23 ;  /* 0x000000ffff997224 */ /* 0x002fe200078e0017 */
[----:B------:R-:W-:Y:S06]  /*9970*/  @!P2 BRA `(.L_x_39) ;  /* 0x000000000004a947 */ /* 0x000fec0003800000 */
[----:B------:R1:W5:Y:S02]  /*9980*/  LDG.E.LTC128B R153, desc[UR36][R10.64+0x20] ;  /* 0x000020240a997981 */ /* 0x000364000c1e1920 */
.L_x_39:
[----:B------:R-:W-:Y:S05]  /*9990*/  BSYNC B1 ;  /* 0x0000000000017941 */ /* 0x000fea0003800000 */
.L_x_38:
[----:B------:R-:W3:Y:S01]  /*99a0*/  LDL.LU R158, [R1+0x10] ;  /* 0x00001000019e7983 */ /* 0x000ee20000300800 */
[----:B-----5:R-:W-:Y:S01]  /*99b0*/  LOP3.LUT R23, R153, 0xffffe000, RZ, 0xc0, !PT ;  /* 0xffffe00099177812 */ /* 0x020fe200078ec0ff */
[----:B------:R-:W-:Y:S01]  /*99c0*/  BSSY B1, `(.L_x_40) ;  /* 0x0000008000017945 */ /* 0x000fe20003800000 */
[----:B------:R-:W-:-:S03]  /*99d0*/  ISETP.GT.AND P3, PT, R0, 0x9, P1 ;  /* 0x000000090000780c */ /* 0x000fc60000f64270 */
[----:B------:R-:W-:-:S04]  /*99e0*/  FMUL R23, R23, R16 ;  /* 0x0000001017177220 */ /* 0x000fc80000400000 */
[----:B---3--:R-:W-:-:S05]  /*99f0*/  FFMA R23, R158, R2, R23 ;  /* 0x000000029e177223 */ /* 0x008fca0000000017 */
[----:B------:R-:W-:-:S05]  /*9a00*/  F2FP.TF32.F32.PACK_B R23, R23 ;  /* 0x00000017ff17723e */ /* 0x000fca00024050ff */
[----:B------:R3:W-:Y:S01]  /*9a10*/  @P2 STG.E desc[UR36][R4.64+0x20], R23 ;  /* 0x0000201704002986 */ /* 0x0007e2000c101924 */
[----:B------:R-:W-:Y:S05]  /*9a20*/  @!P3 BRA `(.L_x_41) ;  /* 0x000000000004b947 */ /* 0x000fea0003800000 */
[----:B------:R4:W5:Y:S02]  /*9a30*/  LDG.E.LTC128B R153, desc[UR36][R10.64+0x24] ;  /* 0x000024240a997981 */ /* 0x000964000c1e1920 */
.L_x_41:
[----:B------:R-:W-:Y:S05]  /*9a40*/  BSYNC B1 ;  /* 0x0000000000017941 */ /* 0x000fea0003800000 */
.L_x_40:
[----:B------:R-:W2:Y:S01]  /*9a50*/  LDL.LU R158, [R1+0x14] ;  /* 0x00001400019e7983 */ /* 0x000ea20000300800 */
[----:B---3-5:R-:W-:Y:S01]  /*9a60*/  LOP3.LUT R23, R153, 0xffffe000, RZ, 0xc0, !PT ;  /* 0xffffe00099177812 */ /* 0x028fe200078ec0ff */
[----:B------:R-:W-:Y:S01]  /*9a70*/  BSSY B1, `(.L_x_42) ;  /* 0x0000008000017945 */ /* 0x000fe20003800000 */
[----:B------:R-:W-:-:S03]  /*9a80*/  ISETP.GT.AND P2, PT, R0, 0x8, P0 ;  /* 0x000000080000780c */ /* 0x000fc60000744270 */
[----:B------:R-:W-:-:S04]  /*9a90*/  FMUL R23, R23, R16 ;  /* 0x0000001017177220 */ /* 0x000fc80000400000 */
[----:B--2---:R-:W-:-:S05]  /*9aa0*/  FFMA R23, R158, R2, R23 ;  /* 0x000000029e177223 */ /* 0x004fca0000000017 */
[----:B------:R-:W-:-:S05]  /*9ab0*/  F2FP.TF32.F32.PACK_B R23, R23 ;  /* 0x00000017ff17723e */ /* 0x000fca00024050ff */
[----:B------:R2:W-:Y:S01]  /*9ac0*/  @P3 STG.E desc[UR36][R4.64+0x24], R23 ;  /* 0x0000241704003986 */ /* 0x0005e2000c101924 */
[----:B------:R-:W-:Y:S05]  /*9ad0*/  @!P2 BRA `(.L_x_43) ;  /* 0x000000000004a947 */ /* 0x000fea0003800000 */
[----:B------:R3:W5:Y:S02]  /*9ae0*/  LDG.E.LTC128B R153, desc[UR36][R8.64+0x20] ;  /* 0x0000202408997981 */ /* 0x000764000c1e1920 */
.L_x_43:
[----:B------:R-:W-:Y:S05]  /*9af0*/  BSYNC B1 ;  /* 0x0000000000017941 */ /* 0x000fea0003800000 */
.L_x_42:
[----:B------:R-:W4:Y:S01]  /*9b00*/  LDL.LU R158, [R1+0x18] ;  /* 0x00001800019e7983 */ /* 0x000f220000300800 */
[----:B--2--5:R-:W-:Y:S01]  /*9b10*/  LOP3.LUT R23, R153, 0xffffe000, RZ, 0xc0, !PT ;  /* 0xffffe00099177812 */ /* 0x024fe200078ec0ff */
[----:B------:R-:W-:Y:S01]  /*9b20*/  BSSY B1, `(.L_x_44) ;  /* 0x0000008000017945 */ /* 0x000fe20003800000 */
[----:B------:R-:W-:-:S03]  /*9b30*/  ISETP.GT.AND P3, PT, R0, 0x9, P0 ;  /* 0x000000090000780c */ /* 0x000fc60000764270 */
[----:B------:R-:W-:-:S04]  /*9b40*/  FMUL R23, R23, R16 ;  /* 0x0000001017177220 */ /* 0x000fc80000400000 */
[----:B----4-:R-:W-:-:S05]  /*9b50*/  FFMA R23, R158, R2, R23 ;  /* 0x000000029e177223 */ /* 0x010fca0000000017 */
[----:B------:R-:W-:-:S05]  /*9b60*/  F2FP.TF32.F32.PACK_B R23, R23 ;  /* 0x00000017ff17723e */ /* 0x000fca00024050ff */
[----:B------:R2:W-:Y:S01]  /*9b70*/  @P2 STG.E desc[UR36][R6.64+0x20], R23 ;  /* 0x0000201706002986 */ /* 0x0005e2000c101924 */
[----:B------:R-:W-:Y:S05]  /*9b80*/  @!P3 BRA `(.L_x_45) ;  /* 0x000000000004b947 */ /* 0x000fea0003800000 */
[----:B------:R4:W5:Y:S02]  /*9b90*/  LDG.E.LTC128B R153, desc[UR36][R8.64+0x24] ;  /* 0x0000242408997981 */ /* 0x000964000c1e1920 */
.L_x_45:
[----:B------:R-:W-:Y:S05]  /*9ba0*/  BSYNC B1 ;  /* 0x0000000000017941 */ /* 0x000fea0003800000 */
.L_x_44:
[----:B------:R-:W3:Y:S01]  /*9bb0*/  LDL.LU R158, [R1+0x1c] ;  /* 0x00001c00019e7983 */ /* 0x000ee20000300800 */
[----:B--2--5:R-:W-:Y:S01]  /*9bc0*/  LOP3.LUT R23, R153, 0xffffe000, RZ, 0xc0, !PT ;  /* 0xffffe00099177812 */ /* 0x024fe200078ec0ff */
        /* <DEDUP_REMOVED lines=8> */
.L_x_47:
[----:B------:R-:W-:Y:S05]  /*9c50*/  BSYNC B1 ;  /* 0x0000000000017941 */ /* 0x000fea0003800000 */
.L_x_46:
        /* <DEDUP_REMOVED lines=10> */
.L_x_49:
[----:B------:R-:W-:Y:S05]  /*9d00*/  BSYNC B1 ;  /* 0x0000000000017941 */ /* 0x000fea0003800000 */
.L_x_48:
        /* <DEDUP_REMOVED lines=10> */
.L_x_51:
[----:B------:R-:W-:Y:S05]  /*9db0*/  BSYNC B1 ;  /* 0x0000000000017941 */ /* 0x000fea0003800000 */
.L_x_50:
        /* <DEDUP_REMOVED lines=10> */
.L_x_53:
[----:B------:R-:W-:Y:S05]  /*9e60*/  BSYNC B1 ;  /* 0x0000000000017941 */ /* 0x000fea0003800000 */
.L_x_52:
        /* <DEDUP_REMOVED lines=10> */
.L_x_55:
[----:B------:R-:W-:Y:S05]  /*9f10*/  BSYNC B1 ;  /* 0x0000000000017941 */ /* 0x000fea0003800000 */
.L_x_54:
        /* <DEDUP_REMOVED lines=10> */
.L_x_57:
[----:B------:R-:W-:Y:S05]  /*9fc0*/  BSYNC B1 ;  /* 0x0000000000017941 */ /* 0x000fea0003800000 */
.L_x_56:
        /* <DEDUP_REMOVED lines=10> */
.L_x_59:
[----:B------:R-:W-:Y:S05]  /*a070*/  BSYNC B1 ;  /* 0x0000000000017941 */ /* 0x000fea0003800000 */
.L_x_58:
        /* <DEDUP_REMOVED lines=10> */
.L_x_61:
[----:B------:R-:W-:Y:S05]  /*a120*/  BSYNC B1 ;  /* 0x0000000000017941 */ /* 0x000fea0003800000 */
.L_x_60:
        /* <DEDUP_REMOVED lines=10> */
.L_x_63:
[----:B------:R-:W-:Y:S05]  /*a1d0*/  BSYNC B1 ;  /* 0x0000000000017941 */ /* 0x000fea0003800000 */
.L_x_62:
        /* <DEDUP_REMOVED lines=10> */
.L_x_65:
[----:B------:R-:W-:Y:S05]  /*a280*/  BSYNC B1 ;  /* 0x0000000000017941 */ /* 0x000fea0003800000 */
.L_x_64:
        /* <DEDUP_REMOVED lines=10> */
.L_x_67:
[----:B------:R-:W-:Y:S05]  /*a330*/  BSYNC B1 ;  /* 0x0000000000017941 */ /* 0x000fea0003800000 */
.L_x_66:
        /* <DEDUP_REMOVED lines=10> */
.L_x_69:
[----:B------:R-:W-:Y:S05]  /*a3e0*/  BSYNC B1 ;  /* 0x0000000000017941 */ /* 0x000fea0003800000 */
.L_x_68:
        /* <DEDUP_REMOVED lines=10> */
.L_x_71:
[----:B------:R-:W-:Y:S05]  /*a490*/  BSYNC B1 ;  /* 0x0000000000017941 */ /* 0x000fea0003800000 */
.L_x_70:
        /* <DEDUP_REMOVED lines=10> */
.L_x_73:
[----:B------:R-:W-:Y:S05]  /*a540*/  BSYNC B1 ;  /* 0x0000000000017941 */ /* 0x000fea0003800000 */
.L_x_72:
        /* <DEDUP_REMOVED lines=10> */
.L_x_75:
[----:B------:R-:W-:Y:S05]  /*a5f0*/  BSYNC B1 ;  /* 0x0000000000017941 */ /* 0x000fea0003800000 */
.L_x_74:
        /* <DEDUP_REMOVED lines=10> */
.L_x_77:
[----:B------:R-:W-:Y:S05]  /*a6a0*/  BSYNC B1 ;  /* 0x0000000000017941 */ /* 0x000fea0003800000 */
.L_x_76:
        /* <DEDUP_REMOVED lines=10> */
.L_x_79:
[----:B------:R-:W-:Y:S05]  /*a750*/  BSYNC B1 ;  /* 0x0000000000017941 */ /* 0x000fea0003800000 */
.L_x_78:
        /* <DEDUP_REMOVED lines=10> */
.L_x_81:
[----:B------:R-:W-:Y:S05]  /*a800*/  BSYNC B1 ;  /* 0x0000000000017941 */ /* 0x000fea0003800000 */
.L_x_80:
        /* <DEDUP_REMOVED lines=10> */
.L_x_83:
[----:B------:R-:W-:Y:S05]  /*a8b0*/  BSYNC B1 ;  /* 0x0000000000017941 */ /* 0x000fea0003800000 */
.L_x_82:
        /* <DEDUP_REMOVED lines=10> */
.L_x_85:
[----:B------:R-:W-:Y:S05]  /*a960*/  BSYNC B1 ;  /* 0x0000000000017941 */ /* 0x000fea0003800000 */
.L_x_84:
        /* <DEDUP_REMOVED lines=10> */
.L_x_87:
[----:B------:R-:W-:Y:S05]  /*aa10*/  BSYNC B1 ;  /* 0x0000000000017941 */ /* 0x000fea0003800000 */
.L_x_86:
        /* <DEDUP_REMOVED lines=10> */
.L_x_89:
[----:B------:R-:W-:Y:S05]  /*aac0*/  BSYNC B1 ;  /* 0x0000000000017941 */ /* 0x000fea0003800000 */
.L_x_88:
        /* <DEDUP_REMOVED lines=10> */
.L_x_91:
[----:B------:R-:W-:Y:S05]  /*ab70*/  BSYNC B1 ;  /* 0x0000000000017941 */ /* 0x000fea0003800000 */
.L_x_90:
        /* <DEDUP_REMOVED lines=10> */
.L_x_93:
[----:B------:R-:W-:Y:S05]  /*ac20*/  BSYNC B1 ;  /* 0x0000000000017941 */ /* 0x000fea0003800000 */
.L_x_92:
        /* <DEDUP_REMOVED lines=10> */
.L_x_95:
[----:B------:R-:W-:Y:S05]  /*acd0*/  BSYNC B1 ;  /* 0x0000000000017941 */ /* 0x000fea0003800000 */
.L_x_94:
        /* <DEDUP_REMOVED lines=10> */
.L_x_97:
[----:B------:R-:W-:Y:S05]  /*ad80*/  BSYNC B1 ;  /* 0x0000000000017941 */ /* 0x000fea0003800000 */
.L_x_96:
        /* <DEDUP_REMOVED lines=10> */
.L_x_99:
[----:B------:R-:W-:Y:S05]  /*ae30*/  BSYNC B1 ;  /* 0x0000000000017941 */ /* 0x000fea0003800000 */
.L_x_98:
        /* <DEDUP_REMOVED lines=10> */
.L_x_101:
[----:B------:R-:W-:Y:S05]  /*aee0*/  BSYNC B1 ;  /* 0x0000000000017941 */ /* 0x000fea0003800000 */
.L_x_100:
        /* <DEDUP_REMOVED lines=10> */
.L_x_103:
[----:B------:R-:W-:Y:S05]  /*af90*/  BSYNC B1 ;  /* 0x0000000000017941 */ /* 0x000fea0003800000 */
.L_x_102:
        /* <DEDUP_REMOVED lines=10> */
.L_x_105:
[----:B------:R-:W-:Y:S05]  /*b040*/  BSYNC B1 ;  /* 0x0000000000017941 */ /* 0x000fea0003800000 */
.L_x_104:
        /* <DEDUP_REMOVED lines=10> */
.L_x_107:
[----:B------:R-:W-:Y:S05]  /*b0f0*/  BSYNC B1 ;  /* 0x0000000000017941 */ /* 0x000fea0003800000 */
.L_x_106:
        /* <DEDUP_REMOVED lines=10> */
.L_x_109:
[----:B------:R-:W-:Y:S05]  /*b1a0*/  BSYNC B1 ;  /* 0x0000000000017941 */ /* 0x000fea0003800000 */
.L_x_108:
        /* <DEDUP_REMOVED lines=10> */
.L_x_111:
[----:B------:R-:W-:Y:S05]  /*b250*/  BSYNC B1 ;  /* 0x0000000000017941 */ /* 0x000fea0003800000 */
.L_x_110:
        /* <DEDUP_REMOVED lines=10> */
.L_x_113:
[----:B------:R-:W-:Y:S05]  /*b300*/  BSYNC B1 ;  /* 0x0000000000017941 */ /* 0x000fea0003800000 */
.L_x_112:
        /* <DEDUP_REMOVED lines=10> */
.L_x_115:
[----:B------:R-:W-:Y:S05]  /*b3b0*/  BSYNC B1 ;  /* 0x0000000000017941 */ /* 0x000fea0003800000 */
.L_x_114:
        /* <DEDUP_REMOVED lines=10> */
.L_x_117:
[----:B------:R-:W-:Y:S05]  /*b460*/  BSYNC B1 ;  /* 0x0000000000017941 */ /* 0x000fea0003800000 */
.L_x_116:
        /* <DEDUP_REMOVED lines=10> */
.L_x_119:
[----:B------:R-:W-:Y:S05]  /*b510*/  BSYNC B1 ;  /* 0x0000000000017941 */ /* 0x000fea0003800000 */
.L_x_118:
        /* <DEDUP_REMOVED lines=10> */
.L_x_121:
[----:B------:R-:W-:Y:S05]  /*b5c0*/  BSYNC B1 ;  /* 0x0000000000017941 */ /* 0x000fea0003800000 */
.L_x_120:
        /* <DEDUP_REMOVED lines=10> */
.L_x_123:
[----:B------:R-:W-:Y:S05]  /*b670*/  BSYNC B1 ;  /* 0x0000000000017941 */ /* 0x000fea0003800000 */
.L_x_122:
        /* <DEDUP_REMOVED lines=10> */
.L_x_125:
[----:B------:R-:W-:Y:S05]  /*b720*/  BSYNC B1 ;  /* 0x0000000000017941 */ /* 0x000fea0003800000 */
.L_x_124:
        /* <DEDUP_REMOVED lines=10> */
.L_x_127:
[----:B------:R-:W-:Y:S05]  /*b7d0*/  BSYNC B1 ;  /* 0x0000000000017941 */ /* 0x000fea0003800000 */
.L_x_126:
[----:B--2---:R-:W2:Y:S01]  /*b7e0*/  LDL.LU R23, [R1+0xc0] ;  /* 0x0000c00001177983 */ /* 0x004ea20000300800 */
[----:B-----5:R-:W-:Y:S01]  /*b7f0*/  LOP3.LUT R158, R153, 0xffffe000, RZ, 0xc0, !PT ;  /* 0xffffe000999e7812 */ /* 0x020fe200078ec0ff */
[----:B------:R-:W-:Y:S01]  /*b800*/  BSSY B1, `(.L_x_128) ;  /* 0x0000009000017945 */ /* 0x000fe20003800000 */
[----:B------:R-:W-:-:S03]  /*b810*/  ISETP.GT.AND P3, PT, R0, 0x61, P1 ;  /* 0x000000610000780c */ /* 0x000fc60000f64270 */
[----:B------:R-:W-:-:S04]  /*b820*/  FMUL R158, R158, R16 ;  /* 0x000000109e9e7220 */ /* 0x000fc80000400000 */
[----:B--2---:R-:W-:Y:S01]  /*b830*/  FFMA R158, R23, R2, R158 ;  /* 0x00000002179e7223 */ /* 0x004fe2000000009e */
[----:B------:R-:W-:-:S04]  /*b840*/  IMAD.MOV.U32 R23, RZ, RZ, R153 ;  /* 0x000000ffff177224 */ /* 0x000fc800078e0099 */
[----:B------:R-:W-:-:S05]  /*b850*/  F2FP.TF32.F32.PACK_B R158, R158 ;  /* 0x0000009eff9e723e */ /* 0x000fca00024050ff */
[----:B------:R2:W-:Y:S01]  /*b860*/  @P2 STG.E desc[UR36][R4.64+0x180], R158 ;  /* 0x0001809e04002986 */ /* 0x0005e2000c101924 */
[----:B------:R-:W-:Y:S05]  /*b870*/  @!P3 BRA `(.L_x_129) ;  /* 0x000000000004b947 */ /* 0x000fea0003800000 */
[----:B------:R0:W5:Y:S02]  /*b880*/  LDG.E.LTC128B R23, desc[UR36][R10.64+0x184] ;  /* 0x000184240a177981 */ /* 0x000164000c1e1920 */
.L_x_129:
[----:B------:R-:W-:Y:S05]  /*b890*/  BSYNC B1 ;  /* 0x0000000000017941 */ /* 0x000fea0003800000 */
.L_x_128:
[----:B--2---:R-:W2:Y:S01]  /*b8a0*/  LDL.LU R158, [R1+0xc4] ;  /* 0x0000c400019e7983 */ /* 0x004ea20000300800 */
[----:B-----5:R-:W-:Y:S01]  /*b8b0*/  LOP3.LUT R153, R23, 0xffffe000, RZ, 0xc0, !PT ;  /* 0xffffe00017997812 */ /* 0x020fe200078ec0ff */
        /* <DEDUP_REMOVED lines=8> */
.L_x_131:
[----:B------:R-:W-:Y:S05]  /*b940*/  BSYNC B1 ;  /* 0x0000000000017941 */ /* 0x000fea0003800000 */
.L_x_130:
        /* <DEDUP_REMOVED lines=10> */
.L_x_133:
[----:B------:R-:W-:Y:S05]  /*b9f0*/  BSYNC B1 ;  /* 0x0000000000017941 */ /* 0x000fea0003800000 */
.L_x_132:
        /* <DEDUP_REMOVED lines=10> */
.L_x_135:
[----:B------:R-:W-:Y:S05]  /*baa0*/  BSYNC B1 ;  /* 0x0000000000017941 */ /* 0x000fea0003800000 */
.L_x_134:
        /* <DEDUP_REMOVED lines=10> */
.L_x_137:
[----:B------:R-:W-:Y:S05]  /*bb50*/  BSYNC B1 ;  /* 0x0000000000017941 */ /* 0x000fea0003800000 */
.L_x_136:
        /* <DEDUP_REMOVED lines=10> */
.L_x_139:
[----:B------:R-:W-:Y:S05]  /*bc00*/  BSYNC B1 ;  /* 0x0000000000017941 */ /* 0x000fea0003800000 */
.L_x_138:
        /* <DEDUP_REMOVED lines=10> */
.L_x_141:
[----:B------:R-:W-:Y:S05]  /*bcb0*/  BSYNC B1 ;  /* 0x0000000000017941 */ /* 0x000fea0003800000 */
.L_x_140:
        /* <DEDUP_REMOVED lines=10> */
.L_x_143:
[----:B------:R-:W-:Y:S05]  /*bd60*/  BSYNC B1 ;  /* 0x0000000000017941 */ /* 0x000fea0003800000 */
.L_x_142:
        /* <DEDUP_REMOVED lines=10> */
.L_x_145:
[----:B------:R-:W-:Y:S05]  /*be10*/  BSYNC B1 ;  /* 0x0000000000017941 */ /* 0x000fea0003800000 */
.L_x_144:
        /* <DEDUP_REMOVED lines=10> */
.L_x_147:
[----:B------:R-:W-:Y:S05]  /*bec0*/  BSYNC B1 ;  /* 0x0000000000017941 */ /* 0x000fea0003800000 */
.L_x_146:
        /* <DEDUP_REMOVED lines=10> */
.L_x_149:
[----:B------:R-:W-:Y:S05]  /*bf70*/  BSYNC B1 ;  /* 0x0000000000017941 */ /* 0x000fea0003800000 */
.L_x_148:
        /* <DEDUP_REMOVED lines=10> */
.L_x_151:
[----:B------:R-:W-:Y:S05]  /*c020*/  BSYNC B1 ;  /* 0x0000000000017941 */ /* 0x000fea0003800000 */
.L_x_150:
        /* <DEDUP_REMOVED lines=10> */
.L_x_153:
[----:B------:R-:W-:Y:S05]  /*c0d0*/  BSYNC B1 ;  /* 0x0000000000017941 */ /* 0x000fea0003800000 */
.L_x_152:
        /* <DEDUP_REMOVED lines=10> */
.L_x_155:
[----:B------:R-:W-:Y:S05]  /*c180*/  BSYNC B1 ;  /* 0x0000000000017941 */ /* 0x000fea0003800000 */
.L_x_154:
        /* <DEDUP_REMOVED lines=10> */
.L_x_157:
[----:B------:R-:W-:Y:S05]  /*c230*/  BSYNC B1 ;  /* 0x0000000000017941 */ /* 0x000fea0003800000 */
.L_x_156:
        /* <DEDUP_REMOVED lines=10> */
.L_x_159:
[----:B------:R-:W-:Y:S05]  /*c2e0*/  BSYNC B1 ;  /* 0x0000000000017941 */ /* 0x000fea0003800000 */
.L_x_158:
        /* <DEDUP_REMOVED lines=10> */
.L_x_161:
[----:B------:R-:W-:Y:S05]  /*c390*/  BSYNC B1 ;  /* 0x0000000000017941 */ /* 0x000fea0003800000 */
.L_x_160:
        /* <DEDUP_REMOVED lines=10> */
.L_x_163:
[----:B------:R-:W-:Y:S05]  /*c440*/  BSYNC B1 ;  /* 0x0000000000017941 */ /* 0x000fea0003800000 */
.L_x_162:
        /* <DEDUP_REMOVED lines=10> */
.L_x_165:
[----:B------:R-:W-:Y:S05]  /*c4f0*/  BSYNC B1 ;  /* 0x0000000000017941 */ /* 0x000fea0003800000 */
.L_x_164:
        /* <DEDUP_REMOVED lines=10> */
.L_x_167:
[----:B------:R-:W-:Y:S05]  /*c5a0*/  BSYNC B1 ;  /* 0x0000000000017941 */ /* 0x000fea0003800000 */
.L_x_166:
        /* <DEDUP_REMOVED lines=10> */
.L_x_169:
[----:B------:R-:W-:Y:S05]  /*c650*/  BSYNC B1 ;  /* 0x0000000000017941 */ /* 0x000fea0003800000 */
.L_x_168:
        /* <DEDUP_REMOVED lines=10> */
.L_x_171:
[----:B------:R-:W-:Y:S05]  /*c700*/  BSYNC B1 ;  /* 0x0000000000017941 */ /* 0x000fea0003800000 */
.L_x_170:
        /* <DEDUP_REMOVED lines=10> */
.L_x_173:
[----:B------:R-:W-:Y:S05]  /*c7b0*/  BSYNC B1 ;  /* 0x0000000000017941 */ /* 0x000fea0003800000 */
.L_x_172:
        /* <DEDUP_REMOVED lines=10> */
.L_x_175:
[----:B------:R-:W-:Y:S05]  /*c860*/  BSYNC B1 ;  /* 0x0000000000017941 */ /* 0x000fea0003800000 */
.L_x_174:
        /* <DEDUP_REMOVED lines=10> */
.L_x_177:
[----:B------:R-:W-:Y:S05]  /*c910*/  BSYNC B1 ;  /* 0x0000000000017941 */ /* 0x000fea0003800000 */
.L_x_176:
        /* <DEDUP_REMOVED lines=10> */
.L_x_179:
[----:B------:R-:W-:Y:S05]  /*c9c0*/  BSYNC B1 ;  /* 0x0000000000017941 */ /* 0x000fea0003800000 */
.L_x_178:
        /* <DEDUP_REMOVED lines=10> */
.L_x_181:
[----:B------:R-:W-:Y:S05]  /*ca70*/  BSYNC B1 ;  /* 0x0000000000017941 */ /* 0x000fea0003800000 */
.L_x_180:
        /* <DEDUP_REMOVED lines=10> */
.L_x_183:
[----:B------:R-:W-:Y:S05]  /*cb20*/  BSYNC B1 ;  /* 0x0000000000017941 */ /* 0x000fea0003800000 */
.L_x_182:
        /* <DEDUP_REMOVED lines=10> */
.L_x_185:
[----:B------:R-:W-:Y:S05]  /*cbd0*/  BSYNC B1 ;  /* 0x0000000000017941 */ /* 0x000fea0003800000 */
.L_x_184:
        /* <DEDUP_REMOVED lines=10> */
.L_x_187:
[----:B------:R-:W-:Y:S05]  /*cc80*/  BSYNC B1 ;  /* 0x0000000000017941 */ /* 0x000fea0003800000 */
.L_x_186:
        /* <DEDUP_REMOVED lines=10> */
.L_x_189:
[----:B------:R-:W-:Y:S05]  /*cd30*/  BSYNC B1 ;  /* 0x0000000000017941 */ /* 0x000fea0003800000 */
.L_x_188:
        /* <DEDUP_REMOVED lines=10> */
.L_x_191:
[----:B------:R-:W-:Y:S05]  /*cde0*/  BSYNC B1 ;  /* 0x0000000000017941 */ /* 0x000fea0003800000 */
.L_x_190:
        /* <DEDUP_REMOVED lines=10> */
.L_x_193:
[----:B------:R-:W-:Y:S05]  /*ce90*/  BSYNC B1 ;  /* 0x0000000000017941 */ /* 0x000fea0003800000 */
.L_x_192:
        /* <DEDUP_REMOVED lines=10> */
.L_x_195:
[----:B------:R-:W-:Y:S05]  /*cf40*/  BSYNC B1 ;  /* 0x0000000000017941 */ /* 0x000fea0003800000 */
.L_x_194:
        /* <DEDUP_REMOVED lines=10> */
.L_x_197:
[----:B------:R-:W-:Y:S05]  /*cff0*/  BSYNC B1 ;  /* 0x0000000000017941 */ /* 0x000fea0003800000 */
.L_x_196:
        /* <DEDUP_REMOVED lines=10> */
.L_x_199:
[----:B------:R-:W-:Y:S05]  /*d0a0*/  BSYNC B1 ;  /* 0x0000000000017941 */ /* 0x000fea0003800000 */
.L_x_198:
        /* <DEDUP_REMOVED lines=10> */
.L_x_201:
[----:B------:R-:W-:Y:S05]  /*d150*/  BSYNC B1 ;  /* 0x0000000000017941 */ /* 0x000fea0003800000 */
.L_x_200:
        /* <DEDUP_REMOVED lines=10> */
.L_x_203:
[----:B------:R-:W-:Y:S05]  /*d200*/  BSYNC B1 ;  /* 0x0000000000017941 */ /* 0x000fea0003800000 */
.L_x_202:
        /* <DEDUP_REMOVED lines=10> */
.L_x_205:
[----:B------:R-:W-:Y:S05]  /*d2b0*/  BSYNC B1 ;  /* 0x0000000000017941 */ /* 0x000fea0003800000 */
.L_x_204:
        /* <DEDUP_REMOVED lines=10> */
.L_x_207:
[----:B------:R-:W-:Y:S05]  /*d360*/  BSYNC B1 ;  /* 0x0000000000017941 */ /* 0x000fea0003800000 */
.L_x_206:
        /* <DEDUP_REMOVED lines=10> */
.L_x_209:
[----:B------:R-:W-:Y:S05]  /*d410*/  BSYNC B1 ;  /* 0x0000000000017941 */ /* 0x000fea0003800000 */
.L_x_208:
        /* <DEDUP_REMOVED lines=10> */
.L_x_211:
[----:B------:R-:W-:Y:S05]  /*d4c0*/  BSYNC B1 ;  /* 0x0000000000017941 */ /* 0x000fea0003800000 */
.L_x_210:
        /* <DEDUP_REMOVED lines=10> */
.L_x_213:
[----:B------:R-:W-:Y:S05]  /*d570*/  BSYNC B1 ;  /* 0x0000000000017941 */ /* 0x000fea0003800000 */
.L_x_212:
        /* <DEDUP_REMOVED lines=10> */
.L_x_215:
[----:B------:R-:W-:Y:S05]  /*d620*/  BSYNC B1 ;  /* 0x0000000000017941 */ /* 0x000fea0003800000 */
.L_x_214:
        /* <DEDUP_REMOVED lines=10> */
.L_x_217:
[----:B------:R-:W-:Y:S05]  /*d6d0*/  BSYNC B1 ;  /* 0x0000000000017941 */ /* 0x000fea0003800000 */
.L_x_216:
        /* <DEDUP_REMOVED lines=10> */
.L_x_219:
[----:B------:R-:W-:Y:S05]  /*d780*/  BSYNC B1 ;  /* 0x0000000000017941 */ /* 0x000fea0003800000 */
.L_x_218:
        /* <DEDUP_REMOVED lines=10> */
.L_x_221:
[----:B------:R-:W-:Y:S05]  /*d830*/  BSYNC B1 ;  /* 0x0000000000017941 */ /* 0x000fea0003800000 */
.L_x_220:
        /* <DEDUP_REMOVED lines=10> */
.L_x_223:
[----:B------:R-:W-:Y:S05]  /*d8e0*/  BSYNC B1 ;  /* 0x0000000000017941 */ /* 0x000fea0003800000 */
.L_x_222:
        /* <DEDUP_REMOVED lines=10> */
.L_x_225:
[----:B------:R-:W-:Y:S05]  /*d990*/  BSYNC B1 ;  /* 0x0000000000017941 */ /* 0x000fea0003800000 */
.L_x_224:
        /* <DEDUP_REMOVED lines=10> */
.L_x_227:
[----:B------:R-:W-:Y:S05]  /*da40*/  BSYNC B1 ;  /* 0x0000000000017941 */ /* 0x000fea0003800000 */
.L_x_226:
        /* <DEDUP_REMOVED lines=10> */
.L_x_229:
[----:B------:R-:W-:Y:S05]  /*daf0*/  BSYNC B1 ;  /* 0x0000000000017941 */ /* 0x000fea0003800000 */
.L_x_228:
        /* <DEDUP_REMOVED lines=10> */
.L_x_231:
[----:B------:R-:W-:Y:S05]  /*dba0*/  BSYNC B1 ;  /* 0x0000000000017941 */ /* 0x000fea0003800000 */
.L_x_230:
        /* <DEDUP_REMOVED lines=10> */
.L_x_233:
[----:B------:R-:W-:Y:S05]  /*dc50*/  BSYNC B1 ;  /* 0x0000000000017941 */ /* 0x000fea0003800000 */
.L_x_232:
        /* <DEDUP_REMOVED lines=10> */
.L_x_235:
[----:B------:R-:W-:Y:S05]  /*dd00*/  BSYNC B1 ;  /* 0x0000000000017941 */ /* 0x000fea0003800000 */
.L_x_234:
        /* <DEDUP_REMOVED lines=10> */
.L_x_237:
[----:B------:R-:W-:Y:S05]  /*ddb0*/  BSYNC B1 ;  /* 0x0000000000017941 */ /* 0x000fea0003800000 */
.L_x_236:
        /* <DEDUP_REMOVED lines=10> */
.L_x_239:
[----:B------:R-:W-:Y:S05]  /*de60*/  BSYNC B1 ;  /* 0x0000000000017941 */ /* 0x000fea0003800000 */
.L_x_238:
        /* <DEDUP_REMOVED lines=10> */
.L_x_241:
[----:B------:R-:W-:Y:S05]  /*df10*/  BSYNC B1 ;  /* 0x0000000000017941 */ /* 0x000fea0003800000 */
.L_x_240:
        /* <DEDUP_REMOVED lines=10> */
.L_x_243:
[----:B------:R-:W-:Y:S05]  /*dfc0*/  BSYNC B1 ;  /* 0x0000000000017941 */ /* 0x000fea0003800000 */
.L_x_242:
        /* <DEDUP_REMOVED lines=10> */
.L_x_245:
[----:B------:R-:W-:Y:S05]  /*e070*/  BSYNC B1 ;  /* 0x0000000000017941 */ /* 0x000fea0003800000 */
.L_x_244:
        /* <DEDUP_REMOVED lines=10> */
.L_x_247:
[----:B------:R-:W-:Y:S05]  /*e120*/  BSYNC B1 ;  /* 0x0000000000017941 */ /* 0x000fea0003800000 */
.L_x_246:
        /* <DEDUP_REMOVED lines=10> */
.L_x_249:
[----:B------:R-:W-:Y:S05]  /*e1d0*/  BSYNC B1 ;  /* 0x0000000000017941 */ /* 0x000fea0003800000 */
.L_x_248:
        /* <DEDUP_REMOVED lines=10> */
.L_x_251:
[----:B------:R-:W-:Y:S05]  /*e280*/  BSYNC B1 ;  /* 0x0000000000017941 */ /* 0x000fea0003800000 */
.L_x_250:
        /* <DEDUP_REMOVED lines=10> */
.L_x_253:
[----:B------:R-:W-:Y:S05]  /*e330*/  BSYNC B1 ;  /* 0x0000000000017941 */ /* 0x000fea0003800000 */
.L_x_252:
        /* <DEDUP_REMOVED lines=10> */
.L_x_255:
[----:B------:R-:W-:Y:S05]  /*e3e0*/  BSYNC B1 ;  /* 0x0000000000017941 */ /* 0x000fea0003800000 */
.L_x_254:
        /* <DEDUP_REMOVED lines=10> */
.L_x_257:
[----:B------:R-:W-:Y:S05]  /*e490*/  BSYNC B1 ;  /* 0x0000000000017941 */ /* 0x000fea0003800000 */
.L_x_256:
        /* <DEDUP_REMOVED lines=10> */
.L_x_259:
[----:B------:R-:W-:Y:S05]  /*e540*/  BSYNC B1 ;  /* 0x0000000000017941 */ /* 0x000fea0003800000 */
.L_x_258:
        /* <DEDUP_REMOVED lines=10> */
.L_x_261:
[----:B------:R-:W-:Y:S05]  /*e5f0*/  BSYNC B1 ;  /* 0x0000000000017941 */ /* 0x000fea0003800000 */
.L_x_260:
        /* <DEDUP_REMOVED lines=10> */
.L_x_263:
[----:B------:R-:W-:Y:S05]  /*e6a0*/  BSYNC B1 ;  /* 0x0000000000017941 */ /* 0x000fea0003800000 */
.L_x_262:
        /* <DEDUP_REMOVED lines=10> */
.L_x_265:
[----:B------:R-:W-:Y:S05]  /*e750*/  BSYNC B1 ;  /* 0x0000000000017941 */ /* 0x000fea0003800000 */
.L_x_264:
        /* <DEDUP_REMOVED lines=10> */
.L_x_267:
[----:B------:R-:W-:Y:S05]  /*e800*/  BSYNC B1 ;  /* 0x0000000000017941 */ /* 0x000fea0003800000 */
.L_x_266:
        /* <DEDUP_REMOVED lines=10> */
.L_x_269:
[----:B------:R-:W-:Y:S05]  /*e8b0*/  BSYNC B1 ;  /* 0x0000000000017941 */ /* 0x000fea0003800000 */
.L_x_268:
        /* <DEDUP_REMOVED lines=10> */
.L_x_271:
[----:B------:R-:W-:Y:S05]  /*e960*/  BSYNC B1 ;  /* 0x0000000000017941 */ /* 0x000fea0003800000 */
.L_x_270:
        /* <DEDUP_REMOVED lines=10> */
.L_x_273:
[----:B------:R-:W-:Y:S05]  /*ea10*/  BSYNC B1 ;  /* 0x0000000000017941 */ /* 0x000fea0003800000 */
.L_x_272:
        /* <DEDUP_REMOVED lines=10> */
.L_x_275:
[----:B------:R-:W-:Y:S05]  /*eac0*/  BSYNC B1 ;  /* 0x0000000000017941 */ /* 0x000fea0003800000 */
.L_x_274:
        /* <DEDUP_REMOVED lines=10> */
.L_x_277:
[----:B------:R-:W-:Y:S05]  /*eb70*/  BSYNC B1 ;  /* 0x0000000000017941 */ /* 0x000fea0003800000 */
.L_x_276:
        /* <DEDUP_REMOVED lines=10> */
.L_x_279:
[----:B------:R-:W-:Y:S05]  /*ec20*/  BSYNC B1 ;  /* 0x0000000000017941 */ /* 0x000fea0003800000 */
.L_x_278:
        /* <DEDUP_REMOVED lines=10> */
.L_x_281:
[----:B------:R-:W-:Y:S05]  /*ecd0*/  BSYNC B1 ;  /* 0x0000000000017941 */ /* 0x000fea0003800000 */
.L_x_280:
[----:B01-34-:R-:W3:Y:S01]  /*ece0*/  LDL.LU R10, [R1+0x1f4] ;  /* 0x0001f400010a7983 */ /* 0x01bee20000300800 */
        /* <DEDUP_REMOVED lines=9> */
.L_x_283:
[----:B------:R-:W-:Y:S05]  /*ed80*/  BSYNC B1 ;  /* 0x0000000000017941 */ /* 0x000fea0003800000 */
.L_x_282:
[----:B------:R-:W3:Y:S01]  /*ed90*/  LDL.LU R10, [R1+0x1f8] ;  /* 0x0001f800010a7983 */ /* 0x000ee20000300800 */
[----:B0----5:R-:W-:Y:S01]  /*eda0*/  LOP3.LUT R11, R23, 0xffffe000, RZ, 0xc0, !PT ;  /* 0xffffe000170b7812 */ /* 0x021fe200078ec0ff */
[----:B------:R-:W-:Y:S01]  /*edb0*/  BSSY B1, `(.L_x_284) ;  /* 0x000000b000017945 */ /* 0x000fe20003800000 */
[----:B------:R-:W-:Y:S02]  /*edc0*/  ISETP.GT.AND P1, PT, R0, 0xf9, P0 ;  /* 0x000000f90000780c */ /* 0x000fe40000724270 */
[----:B------:R-:W-:Y:S01]  /*edd0*/  IADD3 R169, P2, R3, 0x80, RZ ;  /* 0x0000008003a97810 */ /* 0x000fe20007f5e0ff */
[----:B------:R-:W-:-:S04]  /*ede0*/  FMUL R11, R11, R16 ;  /* 0x000000100b0b7220 */ /* 0x000fc80000400000 */
[----:B------:R-:W-:Y:S02]  /*edf0*/  IMAD.X R3, RZ, RZ, UR7, P2 ;  /* 0x00000007ff037e24 */ /* 0x000fe400090e06ff */
[----:B---3--:R-:W-:Y:S02]  /*ee00*/  FFMA R11, R10, R2, R11 ;  /* 0x000000020a0b7223 */ /* 0x008fe4000000000b */
[----:B------:R-:W-:-:S03]  /*ee10*/  IMAD R10, R3, R14, RZ ;  /* 0x0000000e030a7224 */ /* 0x000fc600078e02ff */
[----:B------:R-:W-:-:S05]  /*ee20*/  F2FP.TF32.F32.PACK_B R11, R11 ;  /* 0x0000000bff0b723e */ /* 0x000fca00024050ff */
[----:B------:R0:W-:Y:S01]  /*ee30*/  @P3 STG.E desc[UR36][R6.64+0x3e0], R11 ;  /* 0x0003e00b06003986 */ /* 0x0001e2000c101924 */
[----:B------:R-:W-:Y:S05]  /*ee40*/  @!P1 BRA `(.L_x_285) ;  /* 0x0000000000049947 */ /* 0x000fea0003800000 */
[----:B------:R3:W5:Y:S02]  /*ee50*/  LDG.E.LTC128B R23, desc[UR36][R8.64+0x3e4] ;  /* 0x0003e42408177981 */ /* 0x000764000c1e1920 */
.L_x_285:
[----:B------:R-:W-:Y:S05]  /*ee60*/  BSYNC B1 ;  /* 0x0000000000017941 */ /* 0x000fea0003800000 */
.L_x_284:
[----:B0-----:R-:W4:Y:S01]  /*ee70*/  LDL.LU R11, [R1+0x1fc] ;  /* 0x0001fc00010b7983 */ /* 0x001f220000300800 */
[----:B-----5:R-:W-:Y:S01]  /*ee80*/  LOP3.LUT R3, R23, 0xffffe000, RZ, 0xc0, !PT ;  /* 0xffffe00017037812 */ /* 0x020fe200078ec0ff */
[C---:B------:R-:W-:Y:S01]  /*ee90*/  IMAD R167, R169.reuse, R15, R10 ;  /* 0x0000000fa9a77224 */ /* 0x040fe200078e020a */
[----:B------:R-:W-:Y:S01]  /*eea0*/  ISETP.GT.AND P0, PT, R164, 0x80, PT ;  /* 0x00000080a400780c */ /* 0x000fe20003f04270 */
[----:B-1-3--:R-:W-:-:S04]  /*eeb0*/  IMAD.WIDE.U32 R8, R169, R14, R20 ;  /* 0x0000000ea9087225 */ /* 0x00afc800078e0014 */
[----:B------:R-:W-:Y:S01]  /*eec0*/  FMUL R3, R3, R16 ;  /* 0x0000001003037220 */ /* 0x000fe20000400000 */
[----:B------:R-:W-:Y:S01]  /*eed0*/  ISETP.GT.AND P3, PT, R0, RZ, P0 ;  /* 0x000000ff0000720c */ /* 0x000fe20000764270 */
[----:B------:R-:W-:Y:S01]  /*eee0*/  IMAD.IADD R9, R9, 0x1, R167 ;  /* 0x0000000109097824 */ /* 0x000fe200078e02a7 */
[----:B------:R-:W-:Y:S01]  /*eef0*/  LEA R10, P2, R8, R12, 0x2 ;  /* 0x0000000c080a7211 */ /* 0x000fe200078410ff */
[----:B----4-:R-:W-:-:S03]  /*ef00*/  FFMA R15, R11, R2, R3 ;  /* 0x000000020b0f7223 */ /* 0x010fc60000000003 */
[----:B------:R-:W-:Y:S02]  /*ef10*/  LEA.HI.X R11, R8, R13, R9, 0x2, P2 ;  /* 0x0000000d080b7211 */ /* 0x000fe400010f1409 */
[----:B------:R-:W-:-:S05]  /*ef20*/  F2FP.TF32.F32.PACK_B R15, R15 ;  /* 0x0000000fff0f723e */ /* 0x000fca00024050ff */
[----:B------:R0:W-:Y:S04]  /*ef30*/  @P1 STG.E desc[UR36][R6.64+0x3e4], R15 ;  /* 0x0003e40f06001986 */ /* 0x0001e8000c101924 */
[----:B------:R-:W3:Y:S01]  /*ef40*/  @P3 LDG.E.LTC128B R23, desc[UR36][R10.64] ;  /* 0x000000240a173981 */ /* 0x000ee2000c1e1920 */
[----:B------:R-:W-:Y:S01]  /*ef50*/  IMAD.WIDE.U32 R8, R169, R14, R18 ;  /* 0x0000000ea9087225 */ /* 0x000fe200078e0012 */
[----:B------:R-:W-:Y:S01]  /*ef60*/  ISETP.GT.AND P2, PT, R0, 0x1, P0 ;  /* 0x000000010000780c */ /* 0x000fe20000744270 */
[----:B------:R-:W-:Y:S02]  /*ef70*/  BSSY B1, `(.L_x_286) ;  /* 0x0000014000017945 */ /* 0x000fe40003800000 */
[----:B--2---:R-:W-:Y:S02]  /*ef80*/  IMAD.U32 R153, RZ, RZ, UR8 ;  /* 0x00000008ff997e24 */ /* 0x004fe4000f8e00ff */
[----:B------:R-:W-:-:S02]  /*ef90*/  IMAD.IADD R9, R167, 0x1, R9 ;  /* 0x00000001a7097824 */ /* 0x000fc400078e0209 */
[----:B------:R-:W-:Y:S02]  /*efa0*/  IMAD.U32 R165, RZ, RZ, UR8 ;  /* 0x00000008ffa57e24 */ /* 0x000fe4000f8e00ff */
[----:B------:R-:W-:Y:S02]  /*efb0*/  IMAD.U32 R158, RZ, RZ, UR9 ;  /* 0x00000009ff9e7e24 */ /* 0x000fe4000f8e00ff */
[----:B------:R-:W-:Y:S02]  /*efc0*/  IMAD.SHL.U32 R153, R153, 0x200, RZ ;  /* 0x0000020099997824 */ /* 0x000fe400078e00ff */
[----:B------:R-:W-:Y:S01]  /*efd0*/  IMAD.WIDE.U32 R162, R22, UR43, R8 ;  /* 0x0000002b16a27c25 */ /* 0x000fe2000f8e0008 */
[----:B------:R-:W-:Y:S02]  /*efe0*/  SHF.L.U64.HI R165, R165, 0x9, R158 ;  /* 0x00000009a5a57819 */ /* 0x000fe4000001029e */
[----:B------:R-:W-:Y:S02]  /*eff0*/  IADD3 R8, P1, R153, R4, RZ ;  /* 0x0000000499087210 */ /* 0x000fe40007f3e0ff */
[----:B0-----:R-:W-:-:S02]  /*f000*/  LEA R6, P4, R162, R12, 0x2 ;  /* 0x0000000ca2067211 */ /* 0x001fc400078810ff */
[----:B------:R-:W-:Y:S02]  /*f010*/  IADD3.X R9, R165, R5, RZ, P1, !PT ;  /* 0x00000005a5097210 */ /* 0x000fe40000ffe4ff */
[----:B---3--:R-:W-:-:S05]  /*f020*/  LOP3.LUT R3, R23, 0xffffe000, RZ, 0xc0, !PT ;  /* 0xffffe00017037812 */ /* 0x008fca00078ec0ff */
[----:B------:R-:W-:-:S04]  /*f030*/  FMUL R3, R3, R16 ;  /* 0x0000001003037220 */ /* 0x000fc80000400000 */
[----:B------:R-:W-:Y:S01]  /*f040*/  FFMA R11, R24, R2, R3 ;  /* 0x00000002180b7223 */ /* 0x000fe20000000003 */
[----:B------:R-:W-:-:S04]  /*f050*/  IMAD.IADD R3, R159, 0x1, R163 ;  /* 0x000000019f037824 */ /* 0x000fc800078e02a3 */
[----:B------:R-:W-:Y:S02]  /*f060*/  F2FP.TF32.F32.PACK_B R11, R11 ;  /* 0x0000000bff0b723e */ /* 0x000fe400024050ff */
[----:B------:R-:W-:-:S03]  /*f070*/  LEA.HI.X R7, R162, R13, R3, 0x2, P4 ;  /* 0x0000000da2077211 */ /* 0x000fc600020f1403 */
[----:B------:R0:W-:Y:S01]  /*f080*/  @P3 STG.E desc[UR36][R8.64], R11 ;  /* 0x0000000b08003986 */ /* 0x0001e2000c101924 */
[----:B------:R-:W-:Y:S05]  /*f090*/  @!P2 BRA `(.L_x_287) ;  /* 0x000000000004a947 */ /* 0x000fea0003800000 */
[----:B------:R1:W5:Y:S02]  /*f0a0*/  LDG.E.LTC128B R23, desc[UR36][R6.64+0x4] ;  /* 0x0000042406177981 */ /* 0x000364000c1e1920 */
.L_x_287:
[----:B------:R-:W-:Y:S05]  /*f0b0*/  BSYNC B1 ;  /* 0x0000000000017941 */ /* 0x000fea0003800000 */
.L_x_286:
[----:B-----5:R-:W-:Y:S01]  /*f0c0*/  LOP3.LUT R3, R23, 0xffffe000, RZ, 0xc0, !PT ;  /* 0xffffe00017037812 */ /* 0x020fe200078ec0ff */
[----:B------:R-:W-:Y:S01]  /*f0d0*/  IMAD.WIDE.U32 R14, R169, R14, R156 ;  /* 0x0000000ea90e7225 */ /* 0x000fe200078e009c */
[----:B------:R-:W-:Y:S01]  /*f0e0*/  ISETP.GT.AND P1, PT, R164, 0x88, PT ;  /* 0x00000088a400780c */ /* 0x000fe20003f24270 */
[----:B------:R-:W-:Y:S02]  /*f0f0*/  BSSY B1, `(.L_x_288) ;  /* 0x0000010000017945 */ /* 0x000fe40003800000 */
[----:B------:R-:W-:Y:S01]  /*f100*/  FMUL R10, R3, R16 ;  /* 0x00000010030a7220 */ /* 0x000fe20000400000 */
[----:B------:R-:W-:Y:S01]  /*f110*/  ISETP.GT.AND P3, PT, R0, RZ, P1 ;  /* 0x000000ff0000720c */ /* 0x000fe20000f64270 */
[----:B------:R-:W-:Y:S01]  /*f120*/  IMAD.IADD R167, R167, 0x1, R15 ;  /* 0x00000001a7a77824 */ /* 0x000fe200078e020f */
[----:B------:R-:W-:Y:S01]  /*f130*/  IADD3 R154, P5, R154, R14, RZ ;  /* 0x0000000e9a9a7210 */ /* 0x000fe20007fbe0ff */
[----:B------:R-:W-:Y:S01]  /*f140*/  FFMA R25, R25, R2, R10 ;  /* 0x0000000219197223 */ /* 0x000fe2000000000a */
[----:B------:R-:W-:Y:S01]  /*f150*/  IADD3 R14, P4, R18, R14, RZ ;  /* 0x0000000e120e7210 */ /* 0x000fe20007f9e0ff */
[----:B------:R-:W-:-:S02]  /*f160*/  IMAD.MOV.U32 R3, RZ, RZ, R23 ;  /* 0x000000ffff037224 */ /* 0x000fc400078e0017 */
[----:B------:R-:W-:Y:S01]  /*f170*/  IMAD.X R20, R167, 0x1, R21, P5 ;  /* 0x00000001a7147824 */ /* 0x000fe200028e0615 */
[----:B------:R-:W-:Y:S01]  /*f180*/  F2FP.TF32.F32.PACK_B R25, R25 ;  /* 0x00000019ff19723e */ /* 0x000fe200024050ff */
[----:B------:R-:W-:Y:S01]  /*f190*/  IMAD.X R15, R19, 0x1, R167, P4 ;  /* 0x00000001130f7824 */ /* 0x000fe200020e06a7 */
[----:B------:R-:W-:-:S03]  /*f1a0*/  LEA R10, P5, R154, R12, 0x2 ;  /* 0x0000000c9a0a7211 */ /* 0x000fc600078a10ff */
[----:B------:R2:W-:Y:S01]  /*f1b0*/  @P2 STG.E desc[UR36][R8.64+0x4], R25 ;  /* 0x0000041908002986 */ /* 0x0005e2000c101924 */
[----:B0-----:R-:W-:Y:S01]  /*f1c0*/  LEA.HI.X R11, R154, R13, R20, 0x2, P5 ;  /* 0x0000000d9a0b7211 */ /* 0x001fe200028f1414 */
[----:B------:R-:W-:Y:S08]  /*f1d0*/  @!P3 BRA `(.L_x_289) ;  /* 0x000000000004b947 */ /* 0x000ff00003800000 */
[----:B------:R0:W5:Y:S02]  /*f1e0*/  LDG.E.LTC128B R3, desc[UR36][R10.64] ;  /* 0x000000240a037981 */ /* 0x000164000c1e1920 */
.L_x_289:
[----:B------:R-:W-:Y:S05]  /*f1f0*/  BSYNC B1 ;  /* 0x0000000000017941 */ /* 0x000fea0003800000 */
.L_x_288:
[----:B0----5:R-:W-:Y:S01]  /*f200*/  LOP3.LUT R11, R3, 0xffffe000, RZ, 0xc0, !PT ;  /* 0xffffe000030b7812 */ /* 0x021fe200078ec0ff */
[----:B------:R-:W-:Y:S01]  /*f210*/  IMAD.WIDE.U32 R22, R22, UR43, R14 ;  /* 0x0000002b16167c25 */ /* 0x000fe2000f8e000e */
[----:B------:R-:W-:Y:S01]  /*f220*/  IADD3 R10, P4, R8, R161, RZ ;  /* 0x000000a1080a7210 */ /* 0x000fe20007f9e0ff */
[----:B------:R-:W-:Y:S01]  /*f230*/  BSSY B1, `(.L_x_290) ;  /* 0x000000c000017945 */ /* 0x000fe20003800000 */
[----:B------:R-:W-:Y:S01]  /*f240*/  ISETP.GT.AND P2, PT, R0, 0x1, P1 ;  /* 0x000000010000780c */ /* 0x000fe20000f44270 */
[----:B------:R-:W-:Y:S01]  /*f250*/  FMUL R11, R11, R16 ;  /* 0x000000100b0b7220 */ /* 0x000fe20000400000 */
[----:B------:R-:W-:Y:S01]  /*f260*/  IMAD.IADD R159, R159, 0x1, R23 ;  /* 0x000000019f9f7824 */ /* 0x000fe200078e0217 */
[----:B------:R-:W-:Y:S02]  /*f270*/  LEA R12, P5, R22, R12, 0x2 ;  /* 0x0000000c160c7211 */ /* 0x000fe400078a10ff */
[----:B------:R-:W-:Y:S01]  /*f280*/  FFMA R15, R26, R2, R11 ;  /* 0x000000021a0f7223 */ /* 0x000fe2000000000b */
[----:B------:R-:W-:Y:S01]  /*f290*/  IMAD.X R11, R9, 0x1, R160, P4 ;  /* 0x00000001090b7824 */ /* 0x000fe200020e06a0 */
[----:B------:R-:W-:-:S03]  /*f2a0*/  LEA.HI.X R13, R22, R13, R159, 0x2, P5 ;  /* 0x0000000d160d7211 */ /* 0x000fc600028f149f */
[----:B------:R-:W-:-:S05]  /*f2b0*/  F2FP.TF32.F32.PACK_B R15, R15 ;  /* 0x0000000fff0f723e */ /* 0x000fca00024050ff */
[----:B------:R0:W-:Y:S01]  /*f2c0*/  @P3 STG.E desc[UR36][R10.64], R15 ;  /* 0x0000000f0a003986 */ /* 0x0001e2000c101924 */
[----:B------:R-:W-:Y:S05]  /*f2d0*/  @!P2 BRA `(.L_x_291) ;  /* 0x000000000004a947 */ /* 0x000fea0003800000 */
[----:B------:R3:W5:Y:S02]  /*f2e0*/  LDG.E.LTC128B R3, desc[UR36][R12.64+0x4] ;  /* 0x000004240c037981 */ /* 0x000764000c1e1920 */
.L_x_291:
[----:B------:R-:W-:Y:S05]  /*f2f0*/  BSYNC B1 ;  /* 0x0000000000017941 */ /* 0x000fea0003800000 */
.L_x_290:
[----:B0----5:R-:W-:Y:S01]  /*f300*/  LOP3.LUT R15, R3, 0xffffe000, RZ, 0xc0, !PT ;  /* 0xffffe000030f7812 */ /* 0x021fe200078ec0ff */
[----:B------:R-:W-:Y:S01]  /*f310*/  BSSY B1, `(.L_x_292) ;  /* 0x0000008000017945 */ /* 0x000fe20003800000 */
[----:B------:R-:W-:-:S03]  /*f320*/  ISETP.GT.AND P3, PT, R0, 0x8, P0 ;  /* 0x000000080000780c */ /* 0x000fc60000764270 */
[----:B------:R-:W-:-:S04]  /*f330*/  FMUL R14, R15, R16 ;  /* 0x000000100f0e7220 */ /* 0x000fc80000400000 */
[----:B------:R-:W-:-:S05]  /*f340*/  FFMA R27, R27, R2, R14 ;  /* 0x000000021b1b7223 */ /* 0x000fca000000000e */
[----:B------:R-:W-:-:S05]  /*f350*/  F2FP.TF32.F32.PACK_B R27, R27 ;  /* 0x0000001bff1b723e */ /* 0x000fca00024050ff */
[----:B------:R0:W-:Y:S01]  /*f360*/  @P2 STG.E desc[UR36][R10.64+0x4], R27 ;  /* 0x0000041b0a002986 */ /* 0x0001e2000c101924 */
[----:B------:R-:W-:Y:S05]  /*f370*/  @!P3 BRA `(.L_x_293) ;  /* 0x000000000004b947 */ /* 0x000fea0003800000 */
[----:B------:R4:W5:Y:S02]  /*f380*/  LDG.E.LTC128B R3, desc[UR36][R6.64+0x20] ;  /* 0x0000202406037981 */ /* 0x000964000c1e1920 */
.L_x_293:
[----:B------:R-:W-:Y:S05]  /*f390*/  BSYNC B1 ;  /* 0x0000000000017941 */ /* 0x000fea0003800000 */
.L_x_292:
        /* <DEDUP_REMOVED lines=9> */
.L_x_295:
[----:B------:R-:W-:Y:S05]  /*f430*/  BSYNC B1 ;  /* 0x0000000000017941 */ /* 0x000fea0003800000 */
.L_x_294:
        /* <DEDUP_REMOVED lines=9> */
.L_x_297:
[----:B------:R-:W-:Y:S05]  /*f4d0*/  BSYNC B1 ;  /* 0x0000000000017941 */ /* 0x000fea0003800000 */
.L_x_296:
[----:B-----5:R-:W-:Y:S01]  /*f4e0*/  LOP3.LUT R11, R3, 0xffffe000, RZ, 0xc0, !PT ;  /* 0xffffe000030b7812 */ /* 0x020fe200078ec0ff */
[----:B------:R-:W-:Y:S01]  /*f4f0*/  BSSY B1, `(.L_x_298) ;  /* 0x000000a000017945 */ /* 0x000fe20003800000 */
[----:B------:R-:W-:Y:S02]  /*f500*/  IADD3 R10, P3, R161, R8, RZ ;  /* 0x00000008a10a7210 */ /* 0x000fe40007f7e0ff */
[----:B------:R-:W-:Y:S01]  /*f510*/  ISETP.GT.AND P2, PT, R0, 0x9, P1 ;  /* 0x000000090000780c */ /* 0x000fe20000f44270 */
[----:B------:R-:W-:-:S04]  /*f520*/  FMUL R11, R11, R16 ;  /* 0x000000100b0b7220 */ /* 0x000fc80000400000 */
[----:B------:R-:W-:Y:S01]  /*f530*/  FFMA R15, R30, R2, R11 ;  /* 0x000000021e0f7223 */ /* 0x000fe2000000000b */
[----:B------:R-:W-:-:S04]  /*f540*/  IMAD.X R11, R160, 0x1, R9, P3 ;  /* 0x00000001a00b7824 */ /* 0x000fc800018e0609 */
[----:B------:R-:W-:-:S05]  /*f550*/  F2FP.TF32.F32.PACK_B R15, R15 ;  /* 0x0000000fff0f723e */ /* 0x000fca00024050ff */
[----:B------:R0:W-:Y:S01]  /*f560*/  @P4 STG.E desc[UR36][R10.64+0x20], R15 ;  /* 0x0000200f0a004986 */ /* 0x0001e2000c101924 */
[----:B------:R-:W-:Y:S05]  /*f570*/  @!P2 BRA `(.L_x_299) ;  /* 0x000000000004a947 */ /* 0x000fea0003800000 */
[----:B------:R0:W5:Y:S02]  /*f580*/  LDG.E.LTC128B R3, desc[UR36][R12.64+0x24] ;  /* 0x000024240c037981 */ /* 0x000164000c1e1920 */
.L_x_299:
[----:B------:R-:W-:Y:S05]  /*f590*/  BSYNC B1 ;  /* 0x0000000000017941 */ /* 0x000fea0003800000 */
.L_x_298:
[----:B0----5:R-:W-:Y:S01]  /*f5a0*/  LOP3.LUT R11, R3, 0xffffe000, RZ, 0xc0, !PT ;  /* 0xffffe000030b7812 */ /* 0x021fe200078ec0ff */
[----:B------:R-:W-:Y:S01]  /*f5b0*/  BSSY B1, `(.L_x_300) ;  /* 0x000000a000017945 */ /* 0x000fe20003800000 */
[----:B------:R-:W-:Y:S02]  /*f5c0*/  IADD3 R4, P4, P5, R161, R4, R153 ;  /* 0x00000004a1047210 */ /* 0x000fe40007d9e099 */
[----:B------:R-:W-:Y:S01]  /*f5d0*/  ISETP.GT.AND P3, PT, R0, 0x10, P0 ;  /* 0x000000100000780c */ /* 0x000fe20000764270 */
[----:B------:R-:W-:Y:S01]  /*f5e0*/  FMUL R10, R11, R16 ;  /* 0x000000100b0a7220 */ /* 0x000fe20000400000 */
[----:B------:R-:W-:-:S03]  /*f5f0*/  IADD3.X R5, R160, R5, R165, P4, P5 ;  /* 0x00000005a0057210 */ /* 0x000fc600027ea4a5 */
[----:B------:R-:W-:-:S05]  /*f600*/  FFMA R31, R31, R2, R10 ;  /* 0x000000021f1f7223 */ /* 0x000fca000000000a */
[----:B------:R-:W-:-:S05]  /*f610*/  F2FP.TF32.F32.PACK_B R31, R31 ;  /* 0x0000001fff1f723e */ /* 0x000fca00024050ff */
[----:B------:R0:W-:Y:S01]  /*f620*/  @P2 STG.E desc[UR36][R4.64+0x24], R31 ;  /* 0x0000241f04002986 */ /* 0x0001e2000c101924 */
[----:B------:R-:W-:Y:S05]  /*f630*/  @!P3 BRA `(.L_x_301) ;  /* 0x000000000004b947 */ /* 0x000fea0003800000 */
[----:B------:R0:W5:Y:S02]  /*f640*/  LDG.E.LTC128B R3, desc[UR36][R6.64+0x40] ;  /* 0x0000402406037981 */ /* 0x000164000c1e1920 */
.L_x_301:
[----:B------:R-:W-:Y:S05]  /*f650*/  BSYNC B1 ;  /* 0x0000000000017941 */ /* 0x000fea0003800000 */
.L_x_300:
[----:B-----5:R-:W-:Y:S01]  /*f660*/  LOP3.LUT R11, R3, 0xffffe000, RZ, 0xc0, !PT ;  /* 0xffffe000030b7812 */ /* 0x020fe200078ec0ff */
        /* <DEDUP_REMOVED lines=8> */
.L_x_303:
[----:B------:R-:W-:Y:S05]  /*f6f0*/  BSYNC B1 ;  /* 0x0000000000017941 */ /* 0x000fea0003800000 */
.L_x_302:
        /* <DEDUP_REMOVED lines=9> */
.L_x_305:
[----:B------:R-:W-:Y:S05]  /*f790*/  BSYNC B1 ;  /* 0x0000000000017941 */ /* 0x000fea0003800000 */
.L_x_304:
        /* <DEDUP_REMOVED lines=9> */
.L_x_307:
[----:B------:R-:W-:Y:S05]  /*f830*/  BSYNC B1 ;  /* 0x0000000000017941 */ /* 0x000fea0003800000 */
.L_x_306:
        /* <DEDUP_REMOVED lines=9> */
.L_x_309:
[----:B------:R-:W-:Y:S05]  /*f8d0*/  BSYNC B1 ;  /* 0x0000000000017941 */ /* 0x000fea0003800000 */
.L_x_308:
        /* <DEDUP_REMOVED lines=9> */
.L_x_311:
[----:B------:R-:W-:Y:S05]  /*f970*/  BSYNC B1 ;  /* 0x0000000000017941 */ /* 0x000fea0003800000 */
.L_x_310:
        /* <DEDUP_REMOVED lines=9> */
.L_x_313:
[----:B------:R-:W-:Y:S05]  /*fa10*/  BSYNC B1 ;  /* 0x0000000000017941 */ /* 0x000fea0003800000 */
.L_x_312:
        /* <DEDUP_REMOVED lines=9> */
.L_x_315:
[----:B------:R-:W-:Y:S05]  /*fab0*/  BSYNC B1 ;  /* 0x0000000000017941 */ /* 0x000fea0003800000 */
.L_x_314:
        /* <DEDUP_REMOVED lines=9> */
.L_x_317:
[----:B------:R-:W-:Y:S05]  /*fb50*/  BSYNC B1 ;  /* 0x0000000000017941 */ /* 0x000fea0003800000 */
.L_x_316:
        /* <DEDUP_REMOVED lines=9> */
.L_x_319:
[----:B------:R-:W-:Y:S05]  /*fbf0*/  BSYNC B1 ;  /* 0x0000000000017941 */ /* 0x000fea0003800000 */
.L_x_318:
        /* <DEDUP_REMOVED lines=9> */
.L_x_321:
[----:B------:R-:W-:Y:S05]  /*fc90*/  BSYNC B1 ;  /* 0x0000000000017941 */ /* 0x000fea0003800000 */
.L_x_320:
        /* <DEDUP_REMOVED lines=9> */
.L_x_323:
[----:B------:R-:W-:Y:S05]  /*fd30*/  BSYNC B1 ;  /* 0x0000000000017941 */ /* 0x000fea0003800000 */
.L_x_322:
        /* <DEDUP_REMOVED lines=9> */
.L_x_325:
[----:B------:R-:W-:Y:S05]  /*fdd0*/  BSYNC B1 ;  /* 0x0000000000017941 */ /* 0x000fea0003800000 */
.L_x_324:
        /* <DEDUP_REMOVED lines=9> */
.L_x_327:
[----:B------:R-:W-:Y:S05]  /*fe70*/  BSYNC B1 ;  /* 0x0000000000017941 */ /* 0x000fea0003800000 */
.L_x_326:
        /* <DEDUP_REMOVED lines=9> */
.L_x_329:
[----:B------:R-:W-:Y:S05]  /*ff10*/  BSYNC B1 ;  /* 0x0000000000017941 */ /* 0x000fea0003800000 */
.L_x_328:
        /* <DEDUP_REMOVED lines=9> */
.L_x_331:
[----:B------:R-:W-:Y:S05]  /*ffb0*/  BSYNC B1 ;  /* 0x0000000000017941 */ /* 0x000fea0003800000 */
.L_x_330:
        /* <DEDUP_REMOVED lines=9> */
.L_x_333:
[----:B------:R-:W-:Y:S05]  /*10050*/  BSYNC B1 ;  /* 0x0000000000017941 */ /* 0x000fea0003800000 */
.L_x_332:
        /* <DEDUP_REMOVED lines=9> */
.L_x_335:
[----:B------:R-:W-:Y:S05]  /*100f0*/  BSYNC B1 ;  /* 0x0000000000017941 */ /* 0x000fea0003800000 */
.L_x_334:
        /* <DEDUP_REMOVED lines=9> */
.L_x_337:
[----:B------:R-:W-:Y:S05]  /*10190*/  BSYNC B1 ;  /* 0x0000000000017941 */ /* 0x000fea0003800000 */
.L_x_336:
        /* <DEDUP_REMOVED lines=9> */
.L_x_339:
[----:B------:R-:W-:Y:S05]  /*10230*/  BSYNC B1 ;  /* 0x0000000000017941 */ /* 0x000fea0003800000 */
.L_x_338:
        /* <DEDUP_REMOVED lines=9> */
.L_x_341:
[----:B------:R-:W-:Y:S05]  /*102d0*/  BSYNC B1 ;  /* 0x0000000000017941 */ /* 0x000fea0003800000 */
.L_x_340:
        /* <DEDUP_REMOVED lines=9> */
.L_x_343:
[----:B------:R-:W-:Y:S05]  /*10370*/  BSYNC B1 ;  /* 0x0000000000017941 */ /* 0x000fea0003800000 */
.L_x_342:
        /* <DEDUP_REMOVED lines=9> */
.L_x_345:
[----:B------:R-:W-:Y:S05]  /*10410*/  BSYNC B1 ;  /* 0x0000000000017941 */ /* 0x000fea0003800000 */
.L_x_344:
        /* <DEDUP_REMOVED lines=9> */
.L_x_347:
[----:B------:R-:W-:Y:S05]  /*104b0*/  BSYNC B1 ;  /* 0x0000000000017941 */ /* 0x000fea0003800000 */
.L_x_346:
        /* <DEDUP_REMOVED lines=9> */
.L_x_349:
[----:B------:R-:W-:Y:S05]  /*10550*/  BSYNC B1 ;  /* 0x0000000000017941 */ /* 0x000fea0003800000 */
.L_x_348:
        /* <DEDUP_REMOVED lines=9> */
.L_x_351:
[----:B------:R-:W-:Y:S05]  /*105f0*/  BSYNC B1 ;  /* 0x0000000000017941 */ /* 0x000fea0003800000 */
.L_x_350:
        /* <DEDUP_REMOVED lines=9> */
.L_x_353:
[----:B------:R-:W-:Y:S05]  /*10690*/  BSYNC B1 ;  /* 0x0000000000017941 */ /* 0x000fea0003800000 */
.L_x_352:
        /* <DEDUP_REMOVED lines=9> */
.L_x_355:
[----:B------:R-:W-:Y:S05]  /*10730*/  BSYNC B1 ;  /* 0x0000000000017941 */ /* 0x000fea0003800000 */
.L_x_354:
        /* <DEDUP_REMOVED lines=9> */
.L_x_357:
[----:B------:R-:W-:Y:S05]  /*107d0*/  BSYNC B1 ;  /* 0x0000000000017941 */ /* 0x000fea0003800000 */
.L_x_356:
        /* <DEDUP_REMOVED lines=9> */
.L_x_359:
[----:B------:R-:W-:Y:S05]  /*10870*/  BSYNC B1 ;  /* 0x0000000000017941 */ /* 0x000fea0003800000 */
.L_x_358:
        /* <DEDUP_REMOVED lines=9> */
.L_x_361:
[----:B------:R-:W-:Y:S05]  /*10910*/  BSYNC B1 ;  /* 0x0000000000017941 */ /* 0x000fea0003800000 */
.L_x_360:
        /* <DEDUP_REMOVED lines=9> */
.L_x_363:
[----:B------:R-:W-:Y:S05]  /*109b0*/  BSYNC B1 ;  /* 0x0000000000017941 */ /* 0x000fea0003800000 */
.L_x_362:
        /* <DEDUP_REMOVED lines=9> */
.L_x_365:
[----:B------:R-:W-:Y:S05]  /*10a50*/  BSYNC B1 ;  /* 0x0000000000017941 */ /* 0x000fea0003800000 */
.L_x_364:
        /* <DEDUP_REMOVED lines=9> */
.L_x_367:
[----:B------:R-:W-:Y:S05]  /*10af0*/  BSYNC B1 ;  /* 0x0000000000017941 */ /* 0x000fea0003800000 */
.L_x_366:
        /* <DEDUP_REMOVED lines=9> */
.L_x_369:
[----:B------:R-:W-:Y:S05]  /*10b90*/  BSYNC B1 ;  /* 0x0000000000017941 */ /* 0x000fea0003800000 */
.L_x_368:
        /* <DEDUP_REMOVED lines=9> */
.L_x_371:
[----:B------:R-:W-:Y:S05]  /*10c30*/  BSYNC B1 ;  /* 0x0000000000017941 */ /* 0x000fea0003800000 */
.L_x_370:
        /* <DEDUP_REMOVED lines=9> */
.L_x_373:
[----:B------:R-:W-:Y:S05]  /*10cd0*/  BSYNC B1 ;  /* 0x0000000000017941 */ /* 0x000fea0003800000 */
.L_x_372:
        /* <DEDUP_REMOVED lines=9> */
.L_x_375:
[----:B------:R-:W-:Y:S05]  /*10d70*/  BSYNC B1 ;  /* 0x0000000000017941 */ /* 0x000fea0003800000 */
.L_x_374:
        /* <DEDUP_REMOVED lines=9> */
.L_x_377:
[----:B------:R-:W-:Y:S05]  /*10e10*/  BSYNC B1 ;  /* 0x0000000000017941 */ /* 0x000fea0003800000 */
.L_x_376:
        /* <DEDUP_REMOVED lines=9> */
.L_x_379:
[----:B------:R-:W-:Y:S05]  /*10eb0*/  BSYNC B1 ;  /* 0x0000000000017941 */ /* 0x000fea0003800000 */
.L_x_378:
        /* <DEDUP_REMOVED lines=9> */
.L_x_381:
[----:B------:R-:W-:Y:S05]  /*10f50*/  BSYNC B1 ;  /* 0x0000000000017941 */ /* 0x000fea0003800000 */
.L_x_380:
        /* <DEDUP_REMOVED lines=9> */
.L_x_383:
[----:B------:R-:W-:Y:S05]  /*10ff0*/  BSYNC B1 ;  /* 0x0000000000017941 */ /* 0x000fea0003800000 */
.L_x_382:
        /* <DEDUP_REMOVED lines=9> */
.L_x_385:
[----:B------:R-:W-:Y:S05]  /*11090*/  BSYNC B1 ;  /* 0x0000000000017941 */ /* 0x000fea0003800000 */
.L_x_384:
        /* <DEDUP_REMOVED lines=9> */
.L_x_387:
[----:B------:R-:W-:Y:S05]  /*11130*/  BSYNC B1 ;  /* 0x0000000000017941 */ /* 0x000fea0003800000 */
.L_x_386:
        /* <DEDUP_REMOVED lines=9> */
.L_x_389:
[----:B------:R-:W-:Y:S05]  /*111d0*/  BSYNC B1 ;  /* 0x0000000000017941 */ /* 0x000fea0003800000 */
.L_x_388:
        /* <DEDUP_REMOVED lines=9> */
.L_x_391:
[----:B------:R-:W-:Y:S05]  /*11270*/  BSYNC B1 ;  /* 0x0000000000017941 */ /* 0x000fea0003800000 */
.L_x_390:
        /* <DEDUP_REMOVED lines=9> */
.L_x_393:
[----:B------:R-:W-:Y:S05]  /*11310*/  BSYNC B1 ;  /* 0x0000000000017941 */ /* 0x000fea0003800000 */
.L_x_392:
        /* <DEDUP_REMOVED lines=9> */
.L_x_395:
[----:B------:R-:W-:Y:S05]  /*113b0*/  BSYNC B1 ;  /* 0x0000000000017941 */ /* 0x000fea0003800000 */
.L_x_394:
        /* <DEDUP_REMOVED lines=9> */
.L_x_397:
[----:B------:R-:W-:Y:S05]  /*11450*/  BSYNC B1 ;  /* 0x0000000000017941 */ /* 0x000fea0003800000 */
.L_x_396:
        /* <DEDUP_REMOVED lines=9> */
.L_x_399:
[----:B------:R-:W-:Y:S05]  /*114f0*/  BSYNC B1 ;  /* 0x0000000000017941 */ /* 0x000fea0003800000 */
.L_x_398:
        /* <DEDUP_REMOVED lines=9> */
.L_x_401:
[----:B------:R-:W-:Y:S05]  /*11590*/  BSYNC B1 ;  /* 0x0000000000017941 */ /* 0x000fea0003800000 */
.L_x_400:
        /* <DEDUP_REMOVED lines=9> */
.L_x_403:
[----:B------:R-:W-:Y:S05]  /*11630*/  BSYNC B1 ;  /* 0x0000000000017941 */ /* 0x000fea0003800000 */
.L_x_402:
        /* <DEDUP_REMOVED lines=9> */
.L_x_405:
[----:B------:R-:W-:Y:S05]  /*116d0*/  BSYNC B1 ;  /* 0x0000000000017941 */ /* 0x000fea0003800000 */
.L_x_404:
        /* <DEDUP_REMOVED lines=9> */
.L_x_407:
[----:B------:R-:W-:Y:S05]  /*11770*/  BSYNC B1 ;  /* 0x0000000000017941 */ /* 0x000fea0003800000 */
.L_x_406:
        /* <DEDUP_REMOVED lines=9> */
.L_x_409:
[----:B------:R-:W-:Y:S05]  /*11810*/  BSYNC B1 ;  /* 0x0000000000017941 */ /* 0x000fea0003800000 */
.L_x_408:
        /* <DEDUP_REMOVED lines=9> */
.L_x_411:
[----:B------:R-:W-:Y:S05]  /*118b0*/  BSYNC B1 ;  /* 0x0000000000017941 */ /* 0x000fea0003800000 */
.L_x_410:
        /* <DEDUP_REMOVED lines=9> */
.L_x_413:
[----:B------:R-:W-:Y:S05]  /*11950*/  BSYNC B1 ;  /* 0x0000000000017941 */ /* 0x000fea0003800000 */
.L_x_412:
        /* <DEDUP_REMOVED lines=9> */
.L_x_415:
[----:B------:R-:W-:Y:S05]  /*119f0*/  BSYNC B1 ;  /* 0x0000000000017941 */ /* 0x000fea0003800000 */
.L_x_414:
        /* <DEDUP_REMOVED lines=9> */
.L_x_417:
[----:B------:R-:W-:Y:S05]  /*11a90*/  BSYNC B1 ;  /* 0x0000000000017941 */ /* 0x000fea0003800000 */
.L_x_416:
        /* <DEDUP_REMOVED lines=9> */
.L_x_419:
[----:B------:R-:W-:Y:S05]  /*11b30*/  BSYNC B1 ;  /* 0x0000000000017941 */ /* 0x000fea0003800000 */
.L_x_418:
        /* <DEDUP_REMOVED lines=9> */
.L_x_421:
[----:B------:R-:W-:Y:S05]  /*11bd0*/  BSYNC B1 ;  /* 0x0000000000017941 */ /* 0x000fea0003800000 */
.L_x_420:
        /* <DEDUP_REMOVED lines=9> */
.L_x_423:
[----:B------:R-:W-:Y:S05]  /*11c70*/  BSYNC B1 ;  /* 0x0000000000017941 */ /* 0x000fea0003800000 */
.L_x_422:
        /* <DEDUP_REMOVED lines=9> */
.L_x_425:
[----:B------:R-:W-:Y:S05]  /*11d10*/  BSYNC B1 ;  /* 0x0000000000017941 */ /* 0x000fea0003800000 */
.L_x_424:
        /* <DEDUP_REMOVED lines=9> */
.L_x_427:
[----:B------:R-:W-:Y:S05]  /*11db0*/  BSYNC B1 ;  /* 0x0000000000017941 */ /* 0x000fea0003800000 */
.L_x_426:
        /* <DEDUP_REMOVED lines=9> */
.L_x_429:
[----:B------:R-:W-:Y:S05]  /*11e50*/  BSYNC B1 ;  /* 0x0000000000017941 */ /* 0x000fea0003800000 */
.L_x_428:
        /* <DEDUP_REMOVED lines=9> */
.L_x_431:
[----:B------:R-:W-:Y:S05]  /*11ef0*/  BSYNC B1 ;  /* 0x0000000000017941 */ /* 0x000fea0003800000 */
.L_x_430:
        /* <DEDUP_REMOVED lines=9> */
.L_x_433:
[----:B------:R-:W-:Y:S05]  /*11f90*/  BSYNC B1 ;  /* 0x0000000000017941 */ /* 0x000fea0003800000 */
.L_x_432:
        /* <DEDUP_REMOVED lines=9> */
.L_x_435:
[----:B------:R-:W-:Y:S05]  /*12030*/  BSYNC B1 ;  /* 0x0000000000017941 */ /* 0x000fea0003800000 */
.L_x_434:
        /* <DEDUP_REMOVED lines=9> */
.L_x_437:
[----:B------:R-:W-:Y:S05]  /*120d0*/  BSYNC B1 ;  /* 0x0000000000017941 */ /* 0x000fea0003800000 */
.L_x_436:
        /* <DEDUP_REMOVED lines=9> */
.L_x_439:
[----:B------:R-:W-:Y:S05]  /*12170*/  BSYNC B1 ;  /* 0x0000000000017941 */ /* 0x000fea0003800000 */
.L_x_438:
        /* <DEDUP_REMOVED lines=9> */
.L_x_441:
[----:B------:R-:W-:Y:S05]  /*12210*/  BSYNC B1 ;  /* 0x0000000000017941 */ /* 0x000fea0003800000 */
.L_x_440:
        /* <DEDUP_REMOVED lines=9> */
.L_x_443:
[----:B------:R-:W-:Y:S05]  /*122b0*/  BSYNC B1 ;  /* 0x0000000000017941 */ /* 0x000fea0003800000 */
.L_x_442:
        /* <DEDUP_REMOVED lines=9> */
.L_x_445:
[----:B------:R-:W-:Y:S05]  /*12350*/  BSYNC B1 ;  /* 0x0000000000017941 */ /* 0x000fea0003800000 */
.L_x_444:
        /* <DEDUP_REMOVED lines=9> */
.L_x_447:
[----:B------:R-:W-:Y:S05]  /*123f0*/  BSYNC B1 ;  /* 0x0000000000017941 */ /* 0x000fea0003800000 */
.L_x_446:
        /* <DEDUP_REMOVED lines=9> */
.L_x_449:
[----:B------:R-:W-:Y:S05]  /*12490*/  BSYNC B1 ;  /* 0x0000000000017941 */ /* 0x000fea0003800000 */
.L_x_448:
        /* <DEDUP_REMOVED lines=9> */
.L_x_451:
[----:B------:R-:W-:Y:S05]  /*12530*/  BSYNC B1 ;  /* 0x0000000000017941 */ /* 0x000fea0003800000 */
.L_x_450:
        /* <DEDUP_REMOVED lines=9> */
.L_x_453:
[----:B------:R-:W-:Y:S05]  /*125d0*/  BSYNC B1 ;  /* 0x0000000000017941 */ /* 0x000fea0003800000 */
.L_x_452:
        /* <DEDUP_REMOVED lines=9> */
.L_x_455:
[----:B------:R-:W-:Y:S05]  /*12670*/  BSYNC B1 ;  /* 0x0000000000017941 */ /* 0x000fea0003800000 */
.L_x_454:
        /* <DEDUP_REMOVED lines=9> */
.L_x_457:
[----:B------:R-:W-:Y:S05]  /*12710*/  BSYNC B1 ;  /* 0x0000000000017941 */ /* 0x000fea0003800000 */
.L_x_456:
        /* <DEDUP_REMOVED lines=9> */
.L_x_459:
[----:B------:R-:W-:Y:S05]  /*127b0*/  BSYNC B1 ;  /* 0x0000000000017941 */ /* 0x000fea0003800000 */
.L_x_458:
        /* <DEDUP_REMOVED lines=9> */
.L_x_461:
[----:B------:R-:W-:Y:S05]  /*12850*/  BSYNC B1 ;  /* 0x0000000000017941 */ /* 0x000fea0003800000 */
.L_x_460:
        /* <DEDUP_REMOVED lines=9> */
.L_x_463:
[----:B------:R-:W-:Y:S05]  /*128f0*/  BSYNC B1 ;  /* 0x0000000000017941 */ /* 0x000fea0003800000 */
.L_x_462:
        /* <DEDUP_REMOVED lines=9> */
.L_x_465:
[----:B------:R-:W-:Y:S05]  /*12990*/  BSYNC B1 ;  /* 0x0000000000017941 */ /* 0x000fea0003800000 */
.L_x_464:
        /* <DEDUP_REMOVED lines=9> */
.L_x_467:
[----:B------:R-:W-:Y:S05]  /*12a30*/  BSYNC B1 ;  /* 0x0000000000017941 */ /* 0x000fea0003800000 */
.L_x_466:
        /* <DEDUP_REMOVED lines=9> */
.L_x_469:
[----:B------:R-:W-:Y:S05]  /*12ad0*/  BSYNC B1 ;  /* 0x0000000000017941 */ /* 0x000fea0003800000 */
.L_x_468:
        /* <DEDUP_REMOVED lines=9> */
.L_x_471:
[----:B------:R-:W-:Y:S05]  /*12b70*/  BSYNC B1 ;  /* 0x0000000000017941 */ /* 0x000fea0003800000 */
.L_x_470:
        /* <DEDUP_REMOVED lines=9> */
.L_x_473:
[----:B------:R-:W-:Y:S05]  /*12c10*/  BSYNC B1 ;  /* 0x0000000000017941 */ /* 0x000fea0003800000 */
.L_x_472:
        /* <DEDUP_REMOVED lines=9> */
.L_x_475:
[----:B------:R-:W-:Y:S05]  /*12cb0*/  BSYNC B1 ;  /* 0x0000000000017941 */ /* 0x000fea0003800000 */
.L_x_474:
        /* <DEDUP_REMOVED lines=9> */
.L_x_477:
[----:B------:R-:W-:Y:S05]  /*12d50*/  BSYNC B1 ;  /* 0x0000000000017941 */ /* 0x000fea0003800000 */
.L_x_476:
        /* <DEDUP_REMOVED lines=9> */
.L_x_479:
[----:B------:R-:W-:Y:S05]  /*12df0*/  BSYNC B1 ;  /* 0x0000000000017941 */ /* 0x000fea0003800000 */
.L_x_478:
        /* <DEDUP_REMOVED lines=9> */
.L_x_481:
[----:B------:R-:W-:Y:S05]  /*12e90*/  BSYNC B1 ;  /* 0x0000000000017941 */ /* 0x000fea0003800000 */
.L_x_480:
        /* <DEDUP_REMOVED lines=9> */
.L_x_483:
[----:B------:R-:W-:Y:S05]  /*12f30*/  BSYNC B1 ;  /* 0x0000000000017941 */ /* 0x000fea0003800000 */
.L_x_482:
        /* <DEDUP_REMOVED lines=9> */
.L_x_485:
[----:B------:R-:W-:Y:S05]  /*12fd0*/  BSYNC B1 ;  /* 0x0000000000017941 */ /* 0x000fea0003800000 */
.L_x_484:
        /* <DEDUP_REMOVED lines=9> */
.L_x_487:
[----:B------:R-:W-:Y:S05]  /*13070*/  BSYNC B1 ;  /* 0x0000000000017941 */ /* 0x000fea0003800000 */
.L_x_486:
        /* <DEDUP_REMOVED lines=9> */
.L_x_489:
[----:B------:R-:W-:Y:S05]  /*13110*/  BSYNC B1 ;  /* 0x0000000000017941 */ /* 0x000fea0003800000 */
.L_x_488:
        /* <DEDUP_REMOVED lines=9> */
.L_x_491:
[----:B------:R-:W-:Y:S05]  /*131b0*/  BSYNC B1 ;  /* 0x0000000000017941 */ /* 0x000fea0003800000 */
.L_x_490:
        /* <DEDUP_REMOVED lines=9> */
.L_x_493:
[----:B------:R-:W-:Y:S05]  /*13250*/  BSYNC B1 ;  /* 0x0000000000017941 */ /* 0x000fea0003800000 */
.L_x_492:
        /* <DEDUP_REMOVED lines=9> */
.L_x_495:
[----:B------:R-:W-:Y:S05]  /*132f0*/  BSYNC B1 ;  /* 0x0000000000017941 */ /* 0x000fea0003800000 */
.L_x_494:
        /* <DEDUP_REMOVED lines=9> */
.L_x_497:
[----:B------:R-:W-:Y:S05]  /*13390*/  BSYNC B1 ;  /* 0x0000000000017941 */ /* 0x000fea0003800000 */
.L_x_496:
        /* <DEDUP_REMOVED lines=9> */
.L_x_499:
[----:B------:R-:W-:Y:S05]  /*13430*/  BSYNC B1 ;  /* 0x0000000000017941 */ /* 0x000fea0003800000 */
.L_x_498:
        /* <DEDUP_REMOVED lines=9> */
.L_x_501:
[----:B------:R-:W-:Y:S05]  /*134d0*/  BSYNC B1 ;  /* 0x0000000000017941 */ /* 0x000fea0003800000 */
.L_x_500:
        /* <DEDUP_REMOVED lines=9> */
.L_x_503:
[----:B------:R-:W-:Y:S05]  /*13570*/  BSYNC B1 ;  /* 0x0000000000017941 */ /* 0x000fea0003800000 */
.L_x_502:
        /* <DEDUP_REMOVED lines=9> */
.L_x_505:
[----:B------:R-:W-:Y:S05]  /*13610*/  BSYNC B1 ;  /* 0x0000000000017941 */ /* 0x000fea0003800000 */
.L_x_504:
        /* <DEDUP_REMOVED lines=9> */
.L_x_507:
[----:B------:R-:W-:Y:S05]  /*136b0*/  BSYNC B1 ;  /* 0x0000000000017941 */ /* 0x000fea0003800000 */
.L_x_506:
        /* <DEDUP_REMOVED lines=9> */
.L_x_509:
[----:B------:R-:W-:Y:S05]  /*13750*/  BSYNC B1 ;  /* 0x0000000000017941 */ /* 0x000fea0003800000 */
.L_x_508:
        /* <DEDUP_REMOVED lines=9> */
.L_x_511:
[----:B------:R-:W-:Y:S05]  /*137f0*/  BSYNC B1 ;  /* 0x0000000000017941 */ /* 0x000fea0003800000 */
.L_x_510:
        /* <DEDUP_REMOVED lines=9> */
.L_x_513:
[----:B------:R-:W-:Y:S05]  /*13890*/  BSYNC B1 ;  /* 0x0000000000017941 */ /* 0x000fea0003800000 */
.L_x_512:
        /* <DEDUP_REMOVED lines=9> */
.L_x_515:
[----:B------:R-:W-:Y:S05]  /*13930*/  BSYNC B1 ;  /* 0x0000000000017941 */ /* 0x000fea0003800000 */
.L_x_514:
        /* <DEDUP_REMOVED lines=9> */
.L_x_517:
[----:B------:R-:W-:Y:S05]  /*139d0*/  BSYNC B1 ;  /* 0x0000000000017941 */ /* 0x000fea0003800000 */
.L_x_516:
        /* <DEDUP_REMOVED lines=9> */
.L_x_519:
[----:B------:R-:W-:Y:S05]  /*13a70*/  BSYNC B1 ;  /* 0x0000000000017941 */ /* 0x000fea0003800000 */
.L_x_518:
        /* <DEDUP_REMOVED lines=9> */
.L_x_521:
[----:B------:R-:W-:Y:S05]  /*13b10*/  BSYNC B1 ;  /* 0x0000000000017941 */ /* 0x000fea0003800000 */
.L_x_520:
        /* <DEDUP_REMOVED lines=9> */
.L_x_523:
[----:B------:R-:W-:Y:S05]  /*13bb0*/  BSYNC B1 ;  /* 0x0000000000017941 */ /* 0x000fea0003800000 */
.L_x_522:
        /* <DEDUP_REMOVED lines=9> */
.L_x_525:
[----:B------:R-:W-:Y:S05]  /*13c50*/  BSYNC B1 ;  /* 0x0000000000017941 */ /* 0x000fea0003800000 */
.L_x_524:
        /* <DEDUP_REMOVED lines=9> */
.L_x_527:
[----:B------:R-:W-:Y:S05]  /*13cf0*/  BSYNC B1 ;  /* 0x0000000000017941 */ /* 0x000fea0003800000 */
.L_x_526:
        /* <DEDUP_REMOVED lines=9> */
.L_x_529:
[----:B------:R-:W-:Y:S05]  /*13d90*/  BSYNC B1 ;  /* 0x0000000000017941 */ /* 0x000fea0003800000 */
.L_x_528:
        /* <DEDUP_REMOVED lines=9> */
.L_x_531:
[----:B------:R-:W-:Y:S05]  /*13e30*/  BSYNC B1 ;  /* 0x0000000000017941 */ /* 0x000fea0003800000 */
.L_x_530:
        /* <DEDUP_REMOVED lines=9> */
.L_x_533:
[----:B------:R-:W-:Y:S05]  /*13ed0*/  BSYNC B1 ;  /* 0x0000000000017941 */ /* 0x000fea0003800000 */
.L_x_532:
        /* <DEDUP_REMOVED lines=9> */
.L_x_535:
[----:B------:R-:W-:Y:S05]  /*13f70*/  BSYNC B1 ;  /* 0x0000000000017941 */ /* 0x000fea0003800000 */
.L_x_534:
[----:B01--45:R-:W-:Y:S01]  /*13f80*/  LOP3.LUT R7, R3, 0xffffe000, RZ, 0xc0, !PT ;  /* 0xffffe00003077812 */ /* 0x033fe200078ec0ff */
        /* <DEDUP_REMOVED lines=8> */
.L_x_537:
[----:B------:R-:W-:Y:S05]  /*14010*/  BSYNC B1 ;  /* 0x0000000000017941 */ /* 0x000fea0003800000 */
.L_x_536:
        /* <DEDUP_REMOVED lines=9> */
.L_x_539:
[----:B------:R-:W-:Y:S05]  /*140b0*/  BSYNC B1 ;  /* 0x0000000000017941 */ /* 0x000fea0003800000 */
.L_x_538:
[----:B------:R-:W-:Y:S05]  /*140c0*/  @!P1 BRA `(.L_x_540) ;  /* 0x0000005000909947 */ /* 0x000fea0003800000 */
[----:B-----5:R-:W-:-:S05]  /*140d0*/  LOP3.LUT R3, R3, 0xffffe000, RZ, 0xc0, !PT ;  /* 0xffffe00003037812 */ /* 0x020fca00078ec0ff */
[----:B------:R-:W-:-:S04]  /*140e0*/  FMUL R0, R3, R16 ;  /* 0x0000001003007220 */ /* 0x000fc80000400000 */
[----:B------:R-:W-:-:S05]  /*140f0*/  FFMA R151, R151, R2, R0 ;  /* 0x0000000297977223 */ /* 0x000fca0000000000 */
[----:B------:R-:W-:-:S05]  /*14100*/  F2FP.TF32.F32.PACK_B R151, R151 ;  /* 0x00000097ff97723e */ /* 0x000fca00024050ff */
[----:B------:R0:W-:Y:S01]  /*14110*/  STG.E desc[UR36][R4.64+0x3e4], R151 ;  /* 0x0003e49704007986 */ /* 0x0001e2000c101924 */
[----:B------:R-:W-:Y:S05]  /*14120*/  BRA `(.L_x_540) ;  /* 0x0000005000787947 */ /* 0x000fea0003800000 */
.L_x_33:
[----:B------:R-:W2:Y:S01]  /*14130*/  LDL.LU R3, [R1] ;  /* 0x0000000001037983 */ /* 0x000ea20000300800 */
[----:B------:R-:W-:-:S03]  /*14140*/  ULDC.64 UR4, c[0x0][0x5c0] ;  /* 0x0001700000047ab9 */ /* 0x000fc60000000a00 */
[----:B------:R-:W3:Y:S04]  /*14150*/  LDL.LU R9, [R1+0x8] ;  /* 0x0000080001097983 */ /* 0x000ee80000300800 */
[----:B------:R-:W4:Y:S04]  /*14160*/  LDL.LU R8, [R1+0x50] ;  /* 0x0000500001087983 */ /* 0x000f280000300800 */
[----:B------:R0:W-:Y:S04]  /*14170*/  STL [R1+0x22c], R146 ;  /* 0x00022c9201007387 */ /* 0x0001e80000100800 */
[----:B0-----:R-:W4:Y:S04]  /*14180*/  LDL.LU R146, [R1+0x70] ;  /* 0x0000700001927983 */ /* 0x001f280000300800 */
[----:B------:R0:W-:Y:S04]  /*14190*/  STL [R1+0x228], R147 ;  /* 0x0002289301007387 */ /* 0x0001e80000100800 */
[----:B0-----:R-:W4:Y:S04]  /*141a0*/  LDL.LU R147, [R1+0x74] ;  /* 0x0000740001937983 */ /* 0x001f280000300800 */
[----:B------:R-:W4:Y:S04]  /*141b0*/  LDL.LU R235, [R1+0x78] ;  /* 0x0000780001eb7983 */ /* 0x000f280000300800 */
        /* <DEDUP_REMOVED lines=93> */
[----:B------:R0:W-:Y:S04]  /*14790*/  STL [R1+0x224], R148 ;  /* 0x0002249401007387 */ /* 0x0001e80000100800 */
[----:B0-----:R-:W4:Y:S04]  /*147a0*/  LDL.LU R148, [R1+0x58] ;  /* 0x0000580001947983 */ /* 0x001f280000300800 */
        /* <DEDUP_REMOVED lines=11> */
[----:B0-----:R-:W3:Y:S01]  /*14860*/  LDL.LU R16, [R1+0x200] ;  /* 0x0002000001107983 */ /* 0x001ee20000300800 */
[----:B--2---:R-:W-:Y:S01]  /*14870*/  FMUL R3, R3, R2 ;  /* 0x0000000203037220 */ /* 0x004fe20000400000 */
[----:B------:R-:W-:-:S02]  /*14880*/  LEA R4, P0, R6, UR4, 0x2 ;  /* 0x0000000406047c11 */ /* 0x000fc4000f8010ff */
[----:B------:R-:W2:Y:S02]  /*14890*/  LDL.LU R7, [R1+0x4] ;  /* 0x0000040001077983 */ /* 0x000ea40000300800 */
[----:B------:R-:W-:Y:S02]  /*148a0*/  LEA.HI.X R5, R6, UR5, R10, 0x2, P0 ;  /* 0x0000000506057c11 */ /* 0x000fe400080f140a */
[----:B------:R-:W-:Y:S01]  /*148b0*/  F2FP.TF32.F32.PACK_B R3, R3 ;  /* 0x00000003ff03723e */ /* 0x000fe200024050ff */
[----:B------:R-:W4:Y:S01]  /*148c0*/  LDL.LU R10, [R1+0xb0] ;  /* 0x0000b000010a7983 */ /* 0x000f220000300800 */
[----:B------:R-:W-:-:S03]  /*148d0*/  ISETP.GT.AND P0, PT, R0, 0x1, P1 ;  /* 0x000000010000780c */ /* 0x000fc60000f04270 */
[----:B------:R2:W-:Y:S02]  /*148e0*/  @P2 STG.E desc[UR36][R4.64], R3 ;  /* 0x0000000304002986 */ /* 0x0005e4000c101924 */
[----:B--2---:R-:W-:-:S05]  /*148f0*/  FMUL R3, R7, R2 ;  /* 0x0000000207037220 */ /* 0x004fca0000400000 */
[----:B------:R-:W-:-:S05]  /*14900*/  F2FP.TF32.F32.PACK_B R3, R3 ;  /* 0x00000003ff03723e */ /* 0x000fca00024050ff */
[----:B------:R0:W-:Y:S04]  /*14910*/  @P0 STG.E desc[UR36][R4.64+0x4], R3 ;  /* 0x0000040304000986 */ /* 0x0001e8000c101924 */
[----:B0-----:R-:W2:Y:S01]  /*14920*/  LDL.LU R3, [R1+0xc] ;  /* 0x00000c0001037983 */ /* 0x001ea20000300800 */
[----:B---3--:R-:W-:Y:S01]  /*14930*/  ISETP.GT.AND P0, PT, R16, 0x8, PT ;  /* 0x000000081000780c */ /* 0x008fe20003f04270 */
[----:B------:R-:W-:-:S03]  /*14940*/  USHF.L.U32 UR5, UR8, 0x5, URZ ;  /* 0x0000000508057899 */ /* 0x000fc6000800063f */
[----:B------:R-:W-:Y:S01]  /*14950*/  ISETP.GT.AND P2, PT, R0, RZ, P0 ;  /* 0x000000ff0000720c */ /* 0x000fe20000744270 */
[----:B------:R-:W-:Y:S01]  /*14960*/  USHF.L.U64.HI UR4, UR8, 0x5, UR9 ;  /* 0x0000000508047899 */ /* 0x000fe20008010209 */
[----:B------:R-:W-:Y:S01]  /*14970*/  FMUL R9, R9, R2 ;  /* 0x0000000209097220 */ /* 0x000fe20000400000 */
[----:B------:R-:W-:-:S04]  /*14980*/  IADD3 R6, P3, R4, UR5, RZ ;  /* 0x0000000504067c10 */ /* 0x000fc8000ff7e0ff */
[----:B------:R-:W-:Y:S02]  /*14990*/  F2FP.TF32.F32.PACK_B R9, R9 ;  /* 0x00000009ff09723e */ /* 0x000fe400024050ff */
[----:B------:R-:W-:-:S05]  /*149a0*/  IADD3.X R7, R5, UR4, RZ, P3, !PT ;  /* 0x0000000405077c10 */ /* 0x000fca0009ffe4ff */
[----:B------:R0:W-:Y:S01]  /*149b0*/  @P2 STG.E desc[UR36][R6.64], R9 ;  /* 0x0000000906002986 */ /* 0x0001e2000c101924 */
[----:B------:R-:W-:-:S03]  /*149c0*/  ISETP.GT.AND P2, PT, R0, 0x1, P0 ;  /* 0x000000010000780c */ /* 0x000fc60000744270 */
[----:B0-----:R-:W3:Y:S01]  /*149d0*/  LDL.LU R9, [R1+0xac] ;  /* 0x0000ac0001097983 */ /* 0x001ee20000300800 */
[----:B--2---:R-:W-:-:S05]  /*149e0*/  FMUL R3, R3, R2 ;  /* 0x0000000203037220 */ /* 0x004fca0000400000 */
[----:B------:R-:W-:-:S05]  /*149f0*/  F2FP.TF32.F32.PACK_B R3, R3 ;  /* 0x00000003ff03723e */ /* 0x000fca00024050ff */
[----:B------:R0:W-:Y:S04]  /*14a00*/  @P2 STG.E desc[UR36][R6.64+0x4], R3 ;  /* 0x0000040306002986 */ /* 0x0001e8000c101924 */
[----:B0-----:R-:W2:Y:S01]  /*14a10*/  LDL.LU R3, [R1+0x10] ;  /* 0x0000100001037983 */ /* 0x001ea20000300800 */
[----:B------:R-:W-:Y:S01]  /*14a20*/  ISETP.GT.AND P2, PT, R0, 0x8, P1 ;  /* 0x000000080000780c */ /* 0x000fe20000f44270 */
[----:B--2---:R-:W-:-:S05]  /*14a30*/  FMUL R3, R3, R2 ;  /* 0x0000000203037220 */ /* 0x004fca0000400000 */
[----:B------:R-:W-:-:S07]  /*14a40*/  F2FP.TF32.F32.PACK_B R3, R3 ;  /* 0x00000003ff03723e */ /* 0x000fce00024050ff */
        /* <DEDUP_REMOVED lines=77> */
[C---:B------:R-:W-:Y:S02]  /*14f20*/  ISETP.GT.AND P2, PT, R0.reuse, 0x28, P1 ;  /* 0x000000280000780c */ /* 0x040fe40000f44270 */
[----:B------:R-:W-:Y:S01]  /*14f30*/  ISETP.GT.AND P3, PT, R0, 0x29, P1 ;  /* 0x000000290000780c */ /* 0x000fe20000f64270 */
[----:B----4-:R-:W-:-:S05]  /*14f40*/  FMUL R8, R8, R2 ;  /* 0x0000000208087220 */ /* 0x010fca0000400000 */
[----:B------:R-:W-:-:S05]  /*14f50*/  F2FP.TF32.F32.PACK_B R8, R8 ;  /* 0x00000008ff08723e */ /* 0x000fca00024050ff */
[----:B------:R0:W-:Y:S04]  /*14f60*/  @P2 STG.E desc[UR36][R4.64+0xa0], R8 ;  /* 0x0000a00804002986 */ /* 0x0001e8000c101924 */
[----:B0-----:R-:W4:Y:S01]  /*14f70*/  LDL.LU R8, [R1+0xa8] ;  /* 0x0000a80001087983 */ /* 0x001f220000300800 */
[----:B------:R-:W-:Y:S01]  /*14f80*/  ISETP.GT.AND P2, PT, R0, 0x28, P0 ;  /* 0x000000280000780c */ /* 0x000fe20000744270 */
[-C--:B------:R-:W-:Y:S01]  /*14f90*/  FMUL R148, R148, R2.reuse ;  /* 0x0000000294947220 */ /* 0x080fe20000400000 */
[----:B------:R-:W-:Y:S01]  /*14fa0*/  ISETP.GT.AND P4, PT, R0, 0x30, P1 ;  /* 0x000000300000780c */ /* 0x000fe20000f84270 */
[-C--:B------:R-:W-:Y:S01]  /*14fb0*/  FMUL R149, R149, R2.reuse ;  /* 0x0000000295957220 */ /* 0x080fe20000400000 */
[-C--:B------:R-:W-:Y:S01]  /*14fc0*/  FMUL R150, R150, R2.reuse ;  /* 0x0000000296967220 */ /* 0x080fe20000400000 */
[----:B------:R-:W-:Y:S01]  /*14fd0*/  ISETP.GT.AND P5, PT, R0, 0x31, P1 ;  /* 0x000000310000780c */ /* 0x000fe20000fa4270 */
[----:B------:R-:W-:Y:S01]  /*14fe0*/  FMUL R151, R151, R2 ;  /* 0x0000000297977220 */ /* 0x000fe20000400000 */
[----:B------:R-:W-:-:S02]  /*14ff0*/  F2FP.TF32.F32.PACK_B R148, R148 ;  /* 0x00000094ff94723e */ /* 0x000fc400024050ff */
[----:B------:R-:W-:Y:S02]  /*15000*/  F2FP.TF32.F32.PACK_B R149, R149 ;  /* 0x00000095ff95723e */ /* 0x000fe400024050ff */
[----:B------:R-:W-:Y:S02]  /*15010*/  F2FP.TF32.F32.PACK_B R150, R150 ;  /* 0x00000096ff96723e */ /* 0x000fe400024050ff */
[----:B------:R-:W-:Y:S01]  /*15020*/  F2FP.TF32.F32.PACK_B R151, R151 ;  /* 0x00000097ff97723e */ /* 0x000fe200024050ff */
[----:B--2---:R-:W-:-:S05]  /*15030*/  FMUL R3, R3, R2 ;  /* 0x0000000203037220 */ /* 0x004fca0000400000 */
[----:B------:R-:W-:-:S05]  /*15040*/  F2FP.TF32.F32.PACK_B R3, R3 ;  /* 0x00000003ff03723e */ /* 0x000fca00024050ff */
[----:B------:R0:W-:Y:S04]  /*15050*/  @P3 STG.E desc[UR36][R4.64+0xa4], R3 ;  /* 0x0000a40304003986 */ /* 0x0001e8000c101924 */
[----:B0-----:R-:W2:Y:S01]  /*15060*/  LDL.LU R3, [R1+0xa4] ;  /* 0x0000a40001037983 */ /* 0x001ea20000300800 */
[----:B------:R-:W-:-:S03]  /*15070*/  ISETP.GT.AND P3, PT, R0, 0x29, P0 ;  /* 0x000000290000780c */ /* 0x000fc60000764270 */
[----:B------:R-:W-:Y:S01]  /*15080*/  @P2 STG.E desc[UR36][R6.64+0xa0], R148 ;  /* 0x0000a09406002986 */ /* 0x000fe2000c101924 */
[----:B------:R-:W-:Y:S01]  /*15090*/  ISETP.GT.AND P2, PT, R0, 0x30, P0 ;  /* 0x000000300000780c */ /* 0x000fe20000744270 */
[-C--:B------:R-:W-:Y:S01]  /*150a0*/  FMUL R152, R152, R2.reuse ;  /* 0x0000000298987220 */ /* 0x080fe20000400000 */
[-C--:B------:R-:W-:Y:S01]  /*150b0*/  FMUL R17, R17, R2.reuse ;  /* 0x0000000211117220 */ /* 0x080fe20000400000 */
[-C--:B------:R-:W-:Y:S01]  /*150c0*/  FMUL R237, R146, R2.reuse ;  /* 0x0000000292ed7220 */ /* 0x080fe20000400000 */
[-C--:B------:R-:W-:Y:S01]  /*150d0*/  FMUL R236, R147, R2.reuse ;  /* 0x0000000293ec7220 */ /* 0x080fe20000400000 */
[----:B------:R-:W-:-:S04]  /*150e0*/  FMUL R235, R235, R2 ;  /* 0x00000002ebeb7220 */ /* 0x000fc80000400000 */
[----:B------:R-:W-:Y:S01]  /*150f0*/  @P3 STG.E desc[UR36][R6.64+0xa4], R149 ;  /* 0x0000a49506003986 */ /* 0x000fe2000c101924 */
[----:B------:R-:W-:-:S03]  /*15100*/  ISETP.GT.AND P3, PT, R0, 0x31, P0 ;  /* 0x000000310000780c */ /* 0x000fc60000764270 */
[----:B------:R-:W-:Y:S01]  /*15110*/  @P4 STG.E desc[UR36][R4.64+0xc0], R150 ;  /* 0x0000c09604004986 */ /* 0x000fe2000c101924 */
[----:B------:R-:W-:-:S03]  /*15120*/  ISETP.GT.AND P4, PT, R0, 0x38, P1 ;  /* 0x000000380000780c */ /* 0x000fc60000f84270 */
[----:B------:R-:W-:Y:S01]  /*15130*/  @P5 STG.E desc[UR36][R4.64+0xc4], R151 ;  /* 0x0000c49704005986 */ /* 0x000fe2000c101924 */
[----:B------:R-:W-:Y:S02]  /*15140*/  ISETP.GT.AND P5, PT, R0, 0x39, P1 ;  /* 0x000000390000780c */ /* 0x000fe40000fa4270 */
[----:B------:R-:W-:Y:S01]  /*15150*/  F2FP.TF32.F32.PACK_B R152, R152 ;  /* 0x00000098ff98723e */ /* 0x000fe200024050ff */
[-C--:B------:R-:W-:Y:S01]  /*15160*/  FMUL R234, R234, R2.reuse ;  /* 0x00000002eaea7220 */ /* 0x080fe20000400000 */
[----:B------:R-:W-:Y:S01]  /*15170*/  F2FP.TF32.F32.PACK_B R17, R17 ;  /* 0x00000011ff11723e */ /* 0x000fe200024050ff */
[----:B------:R-:W-:Y:S01]  /*15180*/  FMUL R233, R233, R2 ;  /* 0x00000002e9e97220 */ /* 0x000fe20000400000 */
[----:B------:R-:W-:Y:S01]  /*15190*/  F2FP.TF32.F32.PACK_B R237, R237 ;  /* 0x000000edffed723e */ /* 0x000fe200024050ff */
[----:B------:R-:W-:Y:S01]  /*151a0*/  @P2 STG.E desc[UR36][R6.64+0xc0], R152 ;  /* 0x0000c09806002986 */ /* 0x000fe2000c101924 */
[C---:B------:R-:W-:Y:S02]  /*151b0*/  ISETP.GT.AND P2, PT, R0.reuse, 0x38, P0 ;  /* 0x000000380000780c */ /* 0x040fe40000744270 */
[----:B------:R-:W-:Y:S01]  /*151c0*/  F2FP.TF32.F32.PACK_B R236, R236 ;  /* 0x000000ecffec723e */ /* 0x000fe200024050ff */
[----:B------:R-:W-:Y:S01]  /*151d0*/  @P3 STG.E desc[UR36][R6.64+0xc4], R17 ;  /* 0x0000c41106003986 */ /* 0x000fe2000c101924 */
[----:B------:R-:W-:-:S03]  /*151e0*/  ISETP.GT.AND P3, PT, R0, 0x39, P0 ;  /* 0x000000390000780c */ /* 0x000fc60000764270 */
[----:B------:R-:W-:Y:S01]  /*151f0*/  @P4 STG.E desc[UR36][R4.64+0xe0], R237 ;  /* 0x0000e0ed04004986 */ /* 0x000fe2000c101924 */
[----:B------:R-:W-:-:S03]  /*15200*/  ISETP.GT.AND P4, PT, R0, 0x40, P1 ;  /* 0x000000400000780c */ /* 0x000fc60000f84270 */
[----:B------:R-:W-:Y:S01]  /*15210*/  @P5 STG.E desc[UR36][R4.64+0xe4], R236 ;  /* 0x0000e4ec04005986 */ /* 0x000fe2000c101924 */
[----:B------:R-:W-:Y:S01]  /*15220*/  ISETP.GT.AND P5, PT, R0, 0x41, P1 ;  /* 0x000000410000780c */ /* 0x000fe20000fa4270 */
[-C--:B------:R-:W-:Y:S01]  /*15230*/  FMUL R232, R232, R2.reuse ;  /* 0x00000002e8e87220 */ /* 0x080fe20000400000 */
[----:B------:R-:W-:Y:S01]  /*15240*/  F2FP.TF32.F32.PACK_B R235, R235 ;  /* 0x000000ebffeb723e */ /* 0x000fe200024050ff */
[----:B------:R-:W-:Y:S01]  /*15250*/  FMUL R231, R231, R2 ;  /* 0x00000002e7e77220 */ /* 0x000fe20000400000 */
        /* <DEDUP_REMOVED lines=9> */
[C---:B------:R-:W-:Y:S01]  /*152f0*/  ISETP.GT.AND P4, PT, R0.reuse, 0x48, P1 ;  /* 0x000000480000780c */ /* 0x040fe20000f84270 */
[-C--:B------:R-:W-:Y:S02]  /*15300*/  FMUL R229, R229, R2.reuse ;  /* 0x00000002e5e57220 */ /* 0x080fe40000400000 */
        /* <DEDUP_REMOVED lines=9> */
[----:B------:R-:W-:-:S02]  /*153a0*/  ISETP.GT.AND P2, PT, R0, 0x48, P0 ;  /* 0x000000480000780c */ /* 0x000fc40000744270 */
[----:B------:R-:W-:Y:S01]  /*153b0*/  F2FP.TF32.F32.PACK_B R228, R228 ;  /* 0x000000e4ffe4723e */ /* 0x000fe200024050ff */
[----:B------:R-:W-:Y:S01]  /*153c0*/  @P3 STG.E desc[UR36][R6.64+0x104], R230 ;  /* 0x000104e606003986 */ /* 0x000fe2000c101924 */
[----:B------:R-:W-:-:S03]  /*153d0*/  ISETP.GT.AND P3, PT, R0, 0x49, P0 ;  /* 0x000000490000780c */ /* 0x000fc60000764270 */
[----:B------:R-:W-:Y:S01]  /*153e0*/  @P4 STG.E desc[UR36][R4.64+0x120], R229 ;  /* 0x000120e504004986 */ /* 0x000fe2000c101924 */
[C---:B------:R-:W-:Y:S01]  /*153f0*/  ISETP.GT.AND P4, PT, R0.reuse, 0x50, P1 ;  /* 0x000000500000780c */ /* 0x040fe20000f84270 */
[-C--:B------:R-:W-:Y:S02]  /*15400*/  FMUL R225, R225, R2.reuse ;  /* 0x00000002e1e17220 */ /* 0x080fe40000400000 */
[----:B------:R-:W-:Y:S01]  /*15410*/  @P5 STG.E desc[UR36][R4.64+0x124], R228 ;  /* 0x000124e404005986 */ /* 0x000fe2000c101924 */
[----:B------:R-:W-:Y:S02]  /*15420*/  ISETP.GT.AND P5, PT, R0, 0x51, P1 ;  /* 0x000000510000780c */ /* 0x000fe40000fa4270 */
[----:B------:R-:W-:Y:S01]  /*15430*/  F2FP.TF32.F32.PACK_B R227, R227 ;  /* 0x000000e3ffe3723e */ /* 0x000fe200024050ff */
[----:B----4-:R-:W-:Y:S01]  /*15440*/  FMUL R8, R8, R2 ;  /* 0x0000000208087220 */ /* 0x010fe20000400000 */
[----:B------:R-:W-:Y:S01]  /*15450*/  F2FP.TF32.F32.PACK_B R226, R226 ;  /* 0x000000e2ffe2723e */ /* 0x000fe200024050ff */
[----:B---3--:R-:W-:Y:S01]  /*15460*/  FMUL R9, R9, R2 ;  /* 0x0000000209097220 */ /* 0x008fe20000400000 */
[----:B------:R-:W-:Y:S01]  /*15470*/  F2FP.TF32.F32.PACK_B R225, R225 ;  /* 0x000000e1ffe1723e */ /* 0x000fe200024050ff */
[----:B------:R-:W-:Y:S01]  /*15480*/  @P2 STG.E desc[UR36][R6.64+0x120], R227 ;  /* 0x000120e306002986 */ /* 0x000fe2000c101924 */
[----:B------:R-:W-:-:S03]  /*15490*/  ISETP.GT.AND P2, PT, R0, 0x50, P0 ;  /* 0x000000500000780c */ /* 0x000fc60000744270 */
[----:B------:R-:W-:Y:S01]  /*154a0*/  @P3 STG.E desc[UR36][R6.64+0x124], R226 ;  /* 0x000124e206003986 */ /* 0x000fe2000c101924 */
[----:B------:R-:W-:-:S03]  /*154b0*/  ISETP.GT.AND P3, PT, R0, 0x51, P0 ;  /* 0x000000510000780c */ /* 0x000fc60000764270 */
[----:B------:R-:W-:Y:S01]  /*154c0*/  @P4 STG.E desc[UR36][R4.64+0x140], R225 ;  /* 0x000140e104004986 */ /* 0x000fe2000c101924 */
[----:B------:R-:W-:Y:S01]  /*154d0*/  ISETP.GT.AND P4, PT, R0, 0x58, P1 ;  /* 0x000000580000780c */ /* 0x000fe20000f84270 */
[----:B------:R-:W-:Y:S01]  /*154e0*/  FMUL R10, R10, R2 ;  /* 0x000000020a0a7220 */ /* 0x000fe20000400000 */
[----:B------:R-:W-:Y:S01]  /*154f0*/  F2FP.TF32.F32.PACK_B R8, R8 ;  /* 0x00000008ff08723e */ /* 0x000fe200024050ff */
[-C--:B------:R-:W-:Y:S01]  /*15500*/  FMUL R11, R11, R2.reuse ;  /* 0x000000020b0b7220 */ /* 0x080fe20000400000 */
[----:B------:R-:W-:Y:S01]  /*15510*/  F2FP.TF32.F32.PACK_B R9, R9 ;  /* 0x00000009ff09723e */ /* 0x000fe200024050ff */
        /* <DEDUP_REMOVED lines=67> */
[-C--:B--2---:R-:W-:Y:S01]  /*15950*/  FMUL R3, R3, R2.reuse ;  /* 0x0000000203037220 */ /* 0x084fe20000400000 */
[-C--:B------:R-:W-:Y:S01]  /*15960*/  FMUL R177, R177, R2.reuse ;  /* 0x00000002b1b17220 */ /* 0x080fe20000400000 */
[-C--:B------:R-:W-:Y:S01]  /*15970*/  FMUL R178, R178, R2.reuse ;  /* 0x00000002b2b27220 */ /* 0x080fe20000400000 */
[-C--:B------:R-:W-:Y:S01]  /*15980*/  FMUL R179, R179, R2.reuse ;  /* 0x00000002b3b37220 */ /* 0x080fe20000400000 */
[-C--:B------:R-:W-:Y:S01]  /*15990*/  FMUL R180, R180, R2.reuse ;  /* 0x00000002b4b47220 */ /* 0x080fe20000400000 */
[----:B------:R-:W-:Y:S01]  /*159a0*/  F2FP.TF32.F32.PACK_B R3, R3 ;  /* 0x00000003ff03723e */ /* 0x000fe200024050ff */
[-C--:B------:R-:W-:Y:S01]  /*159b0*/  FMUL R181, R181, R2.reuse ;  /* 0x00000002b5b57220 */ /* 0x080fe20000400000 */
[-C--:B------:R-:W-:Y:S01]  /*159c0*/  FMUL R182, R182, R2.reuse ;  /* 0x00000002b6b67220 */ /* 0x080fe20000400000 */
[-C--:B------:R-:W-:Y:S01]  /*159d0*/  FMUL R183, R183, R2.reuse ;  /* 0x00000002b7b77220 */ /* 0x080fe20000400000 */
[----:B------:R-:W-:Y:S01]  /*159e0*/  FMUL R184, R184, R2 ;  /* 0x00000002b8b87220 */ /* 0x000fe20000400000 */
[----:B------:R-:W-:Y:S01]  /*159f0*/  @P5 STG.E desc[UR36][R4.64+0x144], R3 ;  /* 0x0001440304005986 */ /* 0x000fe2000c101924 */
[----:B------:R-:W-:-:S03]  /*15a00*/  ISETP.GT.AND P5, PT, R0, 0x59, P1 ;  /* 0x000000590000780c */ /* 0x000fc60000fa4270 */
[----:B------:R-:W-:Y:S01]  /*15a10*/  @P2 STG.E desc[UR36][R6.64+0x140], R8 ;  /* 0x0001400806002986 */ /* 0x000fe2000c101924 */
[----:B------:R-:W-:-:S03]  /*15a20*/  ISETP.GT.AND P2, PT, R0, 0x58, P0 ;  /* 0x000000580000780c */ /* 0x000fc60000744270 */
[----:B------:R0:W-:Y:S01]  /*15a30*/  @P3 STG.E desc[UR36][R6.64+0x144], R9 ;  /* 0x0001440906003986 */ /* 0x0001e2000c101924 */
[----:B------:R-:W-:-:S03]  /*15a40*/  ISETP.GT.AND P3, PT, R0, 0x59, P0 ;  /* 0x000000590000780c */ /* 0x000fc60000764270 */
[----:B------:R-:W-:Y:S01]  /*15a50*/  @P4 STG.E desc[UR36][R4.64+0x160], R10 ;  /* 0x0001600a04004986 */ /* 0x000fe2000c101924 */
[----:B------:R-:W-:-:S03]  /*15a60*/  ISETP.GT.AND P4, PT, R0, 0x60, P1 ;  /* 0x000000600000780c */ /* 0x000fc60000f84270 */
[----:B------:R1:W-:Y:S01]  /*15a70*/  @P5 STG.E desc[UR36][R4.64+0x164], R11 ;  /* 0x0001640b04005986 */ /* 0x0003e2000c101924 */
[----:B------:R-:W-:-:S03]  /*15a80*/  ISETP.GT.AND P5, PT, R0, 0x61, P1 ;  /* 0x000000610000780c */ /* 0x000fc60000fa4270 */
[----:B------:R-:W-:Y:S01]  /*15a90*/  @P2 STG.E desc[UR36][R6.64+0x160], R12 ;  /* 0x0001600c06002986 */ /* 0x000fe2000c101924 */
        /* <DEDUP_REMOVED lines=61> */
[----:B------:R-:W-:-:S03]  /*15e70*/  ISETP.GT.AND P4, PT, R0, 0xa0, P1 ;  /* 0x000000a00000780c */ /* 0x000fc60000f84270 */
[----:B------:R-:W-:Y:S01]  /*15e80*/  @P5 STG.E desc[UR36][R4.64+0x264], R174 ;  /* 0x000264ae04005986 */ /* 0x000fe2000c101924 */
[----:B------:R-:W-:Y:S02]  /*15e90*/  ISETP.GT.AND P5, PT, R0, 0xa1, P1 ;  /* 0x000000a10000780c */ /* 0x000fe40000fa4270 */
        /* <DEDUP_REMOVED lines=165> */
[C---:B------:R-:W-:Y:S02]  /*168f0*/  ISETP.GT.AND P4, PT, R0.reuse, 0xf8, P1 ;  /* 0x000000f80000780c */ /* 0x040fe40000f84270 */
[----:B------:R-:W-:Y:S01]  /*16900*/  ISETP.GT.AND P1, PT, R0, 0xf9, P1 ;  /* 0x000000f90000780c */ /* 0x000fe20000f24270 */
[-C--:B------:R-:W-:Y:S01]  /*16910*/  FMUL R221, R221, R2.reuse ;  /* 0x00000002dddd7220 */ /* 0x080fe20000400000 */
[----:B------:R-:W-:Y:S01]  /*16920*/  @P5 STG.E desc[UR36][R4.64+0x3c4], R218 ;  /* 0x0003c4da04005986 */ /* 0x000fe2000c101924 */
[-C--:B------:R-:W-:Y:S01]  /*16930*/  FMUL R222, R222, R2.reuse ;  /* 0x00000002dede7220 */ /* 0x080fe20000400000 */
[----:B------:R-:W-:Y:S01]  /*16940*/  ISETP.GT.AND P5, PT, R0, 0xf8, P0 ;  /* 0x000000f80000780c */ /* 0x000fe200007a4270 */
[----:B------:R-:W-:Y:S01]  /*16950*/  FMUL R223, R223, R2 ;  /* 0x00000002dfdf7220 */ /* 0x000fe20000400000 */
[----:B------:R-:W-:Y:S01]  /*16960*/  F2FP.TF32.F32.PACK_B R219, R219 ;  /* 0x000000dbffdb723e */ /* 0x000fe200024050ff */
[----:B------:R-:W-:Y:S01]  /*16970*/  USHF.L.U32 UR12, UR8, 0x9, URZ ;  /* 0x00000009080c7899 */ /* 0x000fe2000800063f */
[----:B------:R-:W-:Y:S01]  /*16980*/  F2FP.TF32.F32.PACK_B R220, R220 ;  /* 0x000000dcffdc723e */ /* 0x000fe200024050ff */
[----:B------:R-:W-:Y:S01]  /*16990*/  USHF.L.U64.HI UR11, UR8, 0x9, UR9 ;  /* 0x00000009080b7899 */ /* 0x000fe20008010209 */
[----:B------:R-:W-:Y:S01]  /*169a0*/  F2FP.TF32.F32.PACK_B R221, R221 ;  /* 0x000000ddffdd723e */ /* 0x000fe200024050ff */
[----:B------:R-:W-:Y:S01]  /*169b0*/  FMUL R224, R224, R2 ;  /* 0x00000002e0e07220 */ /* 0x000fe20000400000 */
[----:B------:R-:W-:Y:S01]  /*169c0*/  F2FP.TF32.F32.PACK_B R222, R222 ;  /* 0x000000deffde723e */ /* 0x000fe200024050ff */
[----:B------:R-:W-:Y:S01]  /*169d0*/  @P2 STG.E desc[UR36][R6.64+0x3c0], R219 ;  /* 0x0003c0db06002986 */ /* 0x000fe2000c101924 */
[----:B------:R-:W-:Y:S01]  /*169e0*/  F2FP.TF32.F32.PACK_B R223, R223 ;  /* 0x000000dfffdf723e */ /* 0x000fe200024050ff */
[----:B0-----:R-:W-:-:S02]  /*169f0*/  IMAD.U32 R9, RZ, RZ, UR12 ;  /* 0x0000000cff097e24 */ /* 0x001fc4000f8e00ff */
[----:B------:R-:W-:Y:S04]  /*16a00*/  @P3 STG.E desc[UR36][R6.64+0x3c4], R220 ;  /* 0x0003c4dc06003986 */ /* 0x000fe8000c101924 */
[----:B------:R-:W-:Y:S01]  /*16a10*/  @P4 STG.E desc[UR36][R4.64+0x3e0], R221 ;  /* 0x0003e0dd04004986 */ /* 0x000fe2000c101924 */
[----:B------:R-:W-:-:S03]  /*16a20*/  ISETP.GT.AND P2, PT, R0, 0xf9, P0 ;  /* 0x000000f90000780c */ /* 0x000fc60000744270 */
[----:B------:R0:W-:Y:S01]  /*16a30*/  @P1 STG.E desc[UR36][R4.64+0x3e4], R222 ;  /* 0x0003e4de04001986 */ /* 0x0001e2000c101924 */
[----:B------:R-:W-:Y:S01]  /*16a40*/  ISETP.GT.AND P1, PT, R16, 0x80, PT ;  /* 0x000000801000780c */ /* 0x000fe20003f24270 */
[----:B-1----:R-:W-:Y:S02]  /*16a50*/  IMAD.U32 R11, RZ, RZ, UR11 ;  /* 0x0000000bff0b7e24 */ /* 0x002fe4000f8e00ff */
[----:B------:R-:W-:Y:S01]  /*16a60*/  @P5 STG.E desc[UR36][R6.64+0x3e0], R223 ;  /* 0x0003e0df06005986 */ /* 0x000fe2000c101924 */
[----:B------:R-:W-:Y:S02]  /*16a70*/  IADD3 R8, P0, P5, R4, UR5, R9 ;  /* 0x0000000504087c10 */ /* 0x000fe4000fd1e009 */
[----:B------:R-:W-:Y:S01]  /*16a80*/  ISETP.GT.AND P3, PT, R0, RZ, P1 ;  /* 0x000000ff0000720c */ /* 0x000fe20000f64270 */
[-C--:B------:R-:W-:Y:S01]  /*16a90*/  FMUL R3, R24, R2.reuse ;  /* 0x0000000218037220 */ /* 0x080fe20000400000 */
[----:B------:R-:W-:Y:S01]  /*16aa0*/  IADD3.X R9, R5, UR4, R11, P0, P5 ;  /* 0x0000000405097c10 */ /* 0x000fe200087ea40b */
[-C--:B------:R-:W-:Y:S01]  /*16ab0*/  FMUL R25, R25, R2.reuse ;  /* 0x0000000219197220 */ /* 0x080fe20000400000 */
[-C--:B------:R-:W-:Y:S01]  /*16ac0*/  FMUL R27, R27, R2.reuse ;  /* 0x000000021b1b7220 */ /* 0x080fe20000400000 */
[----:B0-----:R-:W-:Y:S01]  /*16ad0*/  IADD3 R4, P5, R4, UR12, RZ ;  /* 0x0000000c04047c10 */ /* 0x001fe2000ffbe0ff */
[-C--:B------:R-:W-:Y:S01]  /*16ae0*/  FMUL R29, R29, R2.reuse ;  /* 0x000000021d1d7220 */ /* 0x080fe20000400000 */
[----:B------:R-:W-:Y:S01]  /*16af0*/  ISETP.GT.AND P4, PT, R0, 0x1, P1 ;  /* 0x000000010000780c */ /* 0x000fe20000f84270 */
[----:B------:R-:W-:Y:S01]  /*16b00*/  FMUL R31, R31, R2 ;  /* 0x000000021f1f7220 */ /* 0x000fe20000400000 */
[----:B------:R-:W-:Y:S01]  /*16b10*/  F2FP.TF32.F32.PACK_B R224, R224 ;  /* 0x000000e0ffe0723e */ /* 0x000fe200024050ff */
[-C--:B------:R-:W-:Y:S01]  /*16b20*/  FMUL R33, R33, R2.reuse ;  /* 0x0000000221217220 */ /* 0x080fe20000400000 */
[----:B------:R-:W-:Y:S01]  /*16b30*/  IADD3.X R5, R5, UR11, RZ, P5, !PT ;  /* 0x0000000b05057c10 */ /* 0x000fe2000affe4ff */
[-C--:B------:R-:W-:Y:S01]  /*16b40*/  FMUL R35, R35, R2.reuse ;  /* 0x0000000223237220 */ /* 0x080fe20000400000 */
[----:B------:R-:W-:Y:S01]  /*16b50*/  F2FP.TF32.F32.PACK_B R3, R3 ;  /* 0x00000003ff03723e */ /* 0x000fe200024050ff */
[----:B------:R-:W-:Y:S01]  /*16b60*/  FMUL R37, R37, R2 ;  /* 0x0000000225257220 */ /* 0x000fe20000400000 */
[----:B------:R-:W-:Y:S01]  /*16b70*/  ISETP.GT.AND P0, PT, R16, 0x88, PT ;  /* 0x000000881000780c */ /* 0x000fe20003f04270 */
[----:B------:R-:W-:Y:S01]  /*16b80*/  @P2 STG.E desc[UR36][R6.64+0x3e4], R224 ;  /* 0x0003e4e006002986 */ /* 0x000fe2000c101924 */
[----:B------:R-:W-:-:S02]  /*16b90*/  F2FP.TF32.F32.PACK_B R25, R25 ;  /* 0x00000019ff19723e */ /* 0x000fc400024050ff */
[C---:B------:R-:W-:Y:S01]  /*16ba0*/  ISETP.GT.AND P2, PT, R0.reuse, RZ, P0 ;  /* 0x000000ff0000720c */ /* 0x040fe20000744270 */
[----:B------:R0:W-:Y:S01]  /*16bb0*/  @P3 STG.E desc[UR36][R4.64], R3 ;  /* 0x0000000304003986 */ /* 0x0001e2000c101924 */
[----:B------:R-:W-:Y:S01]  /*16bc0*/  ISETP.GT.AND P3, PT, R0, 0x1, P0 ;  /* 0x000000010000780c */ /* 0x000fe20000764270 */
[-C--:B------:R-:W-:Y:S01]  /*16bd0*/  FMUL R13, R26, R2.reuse ;  /* 0x000000021a0d7220 */ /* 0x080fe20000400000 */
[----:B------:R-:W-:Y:S01]  /*16be0*/  IADD3 R10, P5, R4, UR5, RZ ;  /* 0x00000005040a7c10 */ /* 0x000fe2000ffbe0ff */
[----:B------:R-:W-:Y:S01]  /*16bf0*/  @P4 STG.E desc[UR36][R4.64+0x4], R25 ;  /* 0x0000041904004986 */ /* 0x000fe2000c101924 */
[----:B------:R-:W-:Y:S02]  /*16c00*/  ISETP.GT.AND P4, PT, R0, 0x8, P1 ;  /* 0x000000080000780c */ /* 0x000fe40000f84270 */
[----:B------:R-:W-:Y:S01]  /*16c10*/  IADD3.X R11, R5, UR4, RZ, P5, !PT ;  /* 0x00000004050b7c10 */ /* 0x000fe2000affe4ff */
[-C--:B------:R-:W-:Y:S01]  /*16c20*/  FMUL R39, R39, R2.reuse ;  /* 0x0000000227277220 */ /* 0x080fe20000400000 */
[----:B------:R-:W-:Y:S01]  /*16c30*/  F2FP.TF32.F32.PACK_B R13, R13 ;  /* 0x0000000dff0d723e */ /* 0x000fe200024050ff */
[-C--:B------:R-:W-:Y:S01]  /*16c40*/  FMUL R15, R28, R2.reuse ;  /* 0x000000021c0f7220 */ /* 0x080fe20000400000 */
[----:B------:R-:W-:Y:S01]  /*16c50*/  F2FP.TF32.F32.PACK_B R27, R27 ;  /* 0x0000001bff1b723e */ /* 0x000fe200024050ff */
[----:B------:R-:W-:Y:S01]  /*16c60*/  FMUL R41, R41, R2 ;  /* 0x0000000229297220 */ /* 0x000fe20000400000 */
[----:B------:R-:W-:Y:S01]  /*16c70*/  ISETP.GT.AND P5, PT, R0, 0x9, P1 ;  /* 0x000000090000780c */ /* 0x000fe20000fa4270 */
[----:B------:R-:W-:Y:S01]  /*16c80*/  @P2 STG.E desc[UR36][R10.64], R13 ;  /* 0x0000000d0a002986 */ /* 0x000fe2000c101924 */
[----:B------:R-:W-:-:S03]  /*16c90*/  F2FP.TF32.F32.PACK_B R15, R15 ;  /* 0x0000000fff0f723e */ /* 0x000fc600024050ff */
[----:B------:R1:W-:Y:S01]  /*16ca0*/  @P3 STG.E desc[UR36][R10.64+0x4], R27 ;  /* 0x0000041b0a003986 */ /* 0x0003e2000c101924 */
[----:B------:R-:W-:Y:S01]  /*16cb0*/  ISETP.GT.AND P3, PT, R0, 0x8, P0 ;  /* 0x000000080000780c */ /* 0x000fe20000764270 */
[-C--:B0-----:R-:W-:Y:S01]  /*16cc0*/  FMUL R3, R30, R2.reuse ;  /* 0x000000021e037220 */ /* 0x081fe20000400000 */
[----:B------:R-:W-:Y:S01]  /*16cd0*/  IADD3 R6, P2, R4, UR5, RZ ;  /* 0x0000000504067c10 */ /* 0x000fe2000ff5e0ff */
[----:B------:R-:W-:Y:S01]  /*16ce0*/  @P4 STG.E desc[UR36][R4.64+0x20], R15 ;  /* 0x0000200f04004986 */ /* 0x000fe2000c101924 */
[----:B------:R-:W-:Y:S02]  /*16cf0*/  ISETP.GT.AND P4, PT, R0, 0x9, P0 ;  /* 0x000000090000780c */ /* 0x000fe40000784270 */
[----:B------:R-:W-:Y:S01]  /*16d00*/  F2FP.TF32.F32.PACK_B R29, R29 ;  /* 0x0000001dff1d723e */ /* 0x000fe200024050ff */
[-C--:B------:R-:W-:Y:S01]  /*16d10*/  FMUL R43, R43, R2.reuse ;  /* 0x000000022b2b7220 */ /* 0x080fe20000400000 */
[----:B------:R-:W-:Y:S01]  /*16d20*/  IADD3.X R7, R5, UR4, RZ, P2, !PT ;  /* 0x0000000405077c10 */ /* 0x000fe200097fe4ff */
[----:B------:R-:W-:Y:S01]  /*16d30*/  FMUL R45, R45, R2 ;  /* 0x000000022d2d7220 */ /* 0x000fe20000400000 */
[----:B------:R-:W-:Y:S01]  /*16d40*/  F2FP.TF32.F32.PACK_B R3, R3 ;  /* 0x00000003ff03723e */ /* 0x000fe200024050ff */
[----:B------:R-:W-:Y:S01]  /*16d50*/  @P5 STG.E desc[UR36][R4.64+0x24], R29 ;  /* 0x0000241d04005986 */ /* 0x000fe2000c101924 */
[----:B------:R-:W-:-:S03]  /*16d60*/  F2FP.TF32.F32.PACK_B R31, R31 ;  /* 0x0000001fff1f723e */ /* 0x000fc600024050ff */
[----:B------:R0:W-:Y:S01]  /*16d70*/  @P3 STG.E desc[UR36][R6.64+0x20], R3 ;  /* 0x0000200306003986 */ /* 0x0001e2000c101924 */
[C---:B------:R-:W-:Y:S02]  /*16d80*/  ISETP.GT.AND P3, PT, R0.reuse, 0x10, P0 ;  /* 0x000000100000780c */ /* 0x040fe40000764270 */
[C---:B------:R-:W-:Y:S01]  /*16d90*/  ISETP.GT.AND P5, PT, R0.reuse, 0x10, P1 ;  /* 0x000000100000780c */ /* 0x040fe20000fa4270 */
[----:B------:R-:W-:Y:S01]  /*16da0*/  @P4 STG.E desc[UR36][R8.64+0x24], R31 ;  /* 0x0000241f08004986 */ /* 0x000fe2000c101924 */
[----:B------:R-:W-:Y:S01]  /*16db0*/  ISETP.GT.AND P2, PT, R0, 0x11, P1 ;  /* 0x000000110000780c */ /* 0x000fe20000f44270 */
[-C--:B------:R-:W-:Y:S01]  /*16dc0*/  FMUL R19, R32, R2.reuse ;  /* 0x0000000220137220 */ /* 0x080fe20000400000 */
[----:B------:R-:W-:Y:S01]  /*16dd0*/  ISETP.GT.AND P4, PT, R0, 0x11, P0 ;  /* 0x000000110000780c */ /* 0x000fe20000784270 */
[-C--:B-1----:R-:W-:Y:S01]  /*16de0*/  FMUL R11, R34, R2.reuse ;  /* 0x00000002220b7220 */ /* 0x082fe20000400000 */
[----:B------:R-:W-:Y:S01]  /*16df0*/  F2FP.TF32.F32.PACK_B R33, R33 ;  /* 0x00000021ff21723e */ /* 0x000fe200024050ff */
[-C--:B------:R-:W-:Y:S01]  /*16e00*/  FMUL R47, R47, R2.reuse ;  /* 0x000000022f2f7220 */ /* 0x080fe20000400000 */
[----:B------:R-:W-:Y:S01]  /*16e10*/  F2FP.TF32.F32.PACK_B R19, R19 ;  /* 0x00000013ff13723e */ /* 0x000fe200024050ff */
[----:B------:R-:W-:Y:S01]  /*16e20*/  FMUL R49, R49, R2 ;  /* 0x0000000231317220 */ /* 0x000fe20000400000 */
[----:B------:R-:W-:Y:S01]  /*16e30*/  F2FP.TF32.F32.PACK_B R11, R11 ;  /* 0x0000000bff0b723e */ /* 0x000fe200024050ff */
[----:B0-----:R-:W-:-:S02]  /*16e40*/  @P3 IMAD.MOV.U32 R6, RZ, RZ, R8 ;  /* 0x000000ffff063224 */ /* 0x001fc400078e0008 */
[----:B------:R-:W-:Y:S01]  /*16e50*/  FMUL R51, R51, R2 ;  /* 0x0000000233337220 */ /* 0x000fe20000400000 */
[----:B------:R-:W-:Y:S01]  /*16e60*/  @P3 IMAD.MOV.U32 R7, RZ, RZ, R9 ;  /* 0x000000ffff073224 */ /* 0x000fe200078e0009 */
[----:B------:R-:W-:Y:S01]  /*16e70*/  @P5 STG.E desc[UR36][R4.64+0x40], R19 ;  /* 0x0000401304005986 */ /* 0x000fe2000c101924 */
[----:B------:R-:W-:-:S03]  /*16e80*/  F2FP.TF32.F32.PACK_B R35, R35 ;  /* 0x00000023ff23723e */ /* 0x000fc600024050ff */
[----:B------:R-:W-:Y:S04]  /*16e90*/  @P2 STG.E desc[UR36][R4.64+0x44], R33 ;  /* 0x0000442104002986 */ /* 0x000fe8000c101924 */
[----:B------:R0:W-:Y:S01]  /*16ea0*/  @P3 STG.E desc[UR36][R6.64+0x40], R11 ;  /* 0x0000400b06003986 */ /* 0x0001e2000c101924 */
[C---:B------:R-:W-:Y:S02]  /*16eb0*/  ISETP.GT.AND P3, PT, R0.reuse, 0x18, P0 ;  /* 0x000000180000780c */ /* 0x040fe40000764270 */
[C---:B------:R-:W-:Y:S01]  /*16ec0*/  ISETP.GT.AND P5, PT, R0.reuse, 0x18, P1 ;  /* 0x000000180000780c */ /* 0x040fe20000fa4270 */
[-C--:B------:R-:W-:Y:S01]  /*16ed0*/  FMUL R53, R53, R2.reuse ;  /* 0x0000000235357220 */ /* 0x080fe20000400000 */
[----:B------:R-:W-:Y:S01]  /*16ee0*/  ISETP.GT.AND P2, PT, R0, 0x19, P1 ;  /* 0x000000190000780c */ /* 0x000fe20000f44270 */
[-C--:B------:R-:W-:Y:S01]  /*16ef0*/  FMUL R55, R55, R2.reuse ;  /* 0x0000000237377220 */ /* 0x080fe20000400000 */
[-C--:B------:R-:W-:Y:S01]  /*16f00*/  FMUL R57, R57, R2.reuse ;  /* 0x0000000239397220 */ /* 0x080fe20000400000 */
[-C--:B------:R-:W-:Y:S01]  /*16f10*/  FMUL R59, R59, R2.reuse ;  /* 0x000000023b3b7220 */ /* 0x080fe20000400000 */
[-C--:B------:R-:W-:Y:S01]  /*16f20*/  FMUL R61, R61, R2.reuse ;  /* 0x000000023d3d7220 */ /* 0x080fe20000400000 */
[-C--:B------:R-:W-:Y:S01]  /*16f30*/  FMUL R63, R63, R2.reuse ;  /* 0x000000023f3f7220 */ /* 0x080fe20000400000 */
[-C--:B------:R-:W-:Y:S01]  /*16f40*/  FMUL R65, R65, R2.reuse ;  /* 0x0000000241417220 */ /* 0x080fe20000400000 */
[----:B0-----:R-:W-:Y:S01]  /*16f50*/  @P4 IMAD.MOV.U32 R6, RZ, RZ, R8 ;  /* 0x000000ffff064224 */ /* 0x001fe200078e0008 */
[----:B------:R-:W-:Y:S01]  /*16f60*/  @P4 MOV R7, R9 ;  /* 0x0000000900074202 */ /* 0x000fe20000000f00 */
[-C--:B------:R-:W-:Y:S01]  /*16f70*/  FMUL R13, R36, R2.reuse ;  /* 0x00000002240d7220 */ /* 0x080fe20000400000 */
[-C--:B------:R-:W-:Y:S01]  /*16f80*/  FMUL R3, R38, R2.reuse ;  /* 0x0000000226037220 */ /* 0x080fe20000400000 */
[-C--:B------:R-:W-:Y:S01]  /*16f90*/  FMUL R67, R67, R2.reuse ;  /* 0x0000000243437220 */ /* 0x080fe20000400000 */
[----:B------:R-:W-:Y:S01]  /*16fa0*/  FMUL R69, R69, R2 ;  /* 0x0000000245457220 */ /* 0x000fe20000400000 */
[----:B------:R0:W-:Y:S01]  /*16fb0*/  @P4 STG.E desc[UR36][R6.64+0x44], R35 ;  /* 0x0000442306004986 */ /* 0x0001e2000c101924 */
[----:B------:R-:W-:-:S02]  /*16fc0*/  ISETP.GT.AND P4, PT, R0, 0x19, P0 ;  /* 0x000000190000780c */ /* 0x000fc40000784270 */
[----:B------:R-:W-:Y:S01]  /*16fd0*/  F2FP.TF32.F32.PACK_B R13, R13 ;  /* 0x0000000dff0d723e */ /* 0x000fe200024050ff */
[-C--:B------:R-:W-:Y:S01]  /*16fe0*/  FMUL R71, R71, R2.reuse ;  /* 0x0000000247477220 */ /* 0x080fe20000400000 */
[----:B------:R-:W-:Y:S01]  /*16ff0*/  F2FP.TF32.F32.PACK_B R37, R37 ;  /* 0x00000025ff25723e */ /* 0x000fe200024050ff */
[-C--:B------:R-:W-:Y:S01]  /*17000*/  FMUL R73, R73, R2.reuse ;  /* 0x0000000249497220 */ /* 0x080fe20000400000 */
[----:B------:R-:W-:Y:S01]  /*17010*/  F2FP.TF32.F32.PACK_B R3, R3 ;  /* 0x00000003ff03723e */ /* 0x000fe200024050ff */
[----:B------:R-:W-:Y:S01]  /*17020*/  @P5 STG.E desc[UR36][R4.64+0x60], R13 ;  /* 0x0000600d04005986 */ /* 0x000fe2000c101924 */
[----:B0-----:R-:W-:Y:S02]  /*17030*/  @P3 IMAD.MOV.U32 R6, RZ, RZ, R8 ;  /* 0x000000ffff063224 */ /* 0x001fe400078e0008 */
[----:B------:R-:W-:Y:S01]  /*17040*/  FMUL R75, R75, R2 ;  /* 0x000000024b4b7220 */ /* 0x000fe20000400000 */
[----:B------:R-:W-:Y:S01]  /*17050*/  @P3 IMAD.MOV.U32 R7, RZ, RZ, R9 ;  /* 0x000000ffff073224 */ /* 0x000fe200078e0009 */
[----:B------:R-:W-:Y:S01]  /*17060*/  @P2 STG.E desc[UR36][R4.64+0x64], R37 ;  /* 0x0000642504002986 */ /* 0x000fe2000c101924 */
[----:B------:R-:W-:-:S03]  /*17070*/  F2FP.TF32.F32.PACK_B R39, R39 ;  /* 0x00000027ff27723e */ /* 0x000fc600024050ff */
[----:B------:R0:W-:Y:S01]  /*17080*/  @P3 STG.E desc[UR36][R6.64+0x60], R3 ;  /* 0x0000600306003986 */ /* 0x0001e2000c101924 */
[C---:B------:R-:W-:Y:S02]  /*17090*/  ISETP.GT.AND P3, PT, R0.reuse, 0x20, P0 ;  /* 0x000000200000780c */ /* 0x040fe40000764270 */
[C---:B------:R-:W-:Y:S01]  /*170a0*/  ISETP.GT.AND P5, PT, R0.reuse, 0x20, P1 ;  /* 0x000000200000780c */ /* 0x040fe20000fa4270 */
[-C--:B------:R-:W-:Y:S01]  /*170b0*/  FMUL R77, R77, R2.reuse ;  /* 0x000000024d4d7220 */ /* 0x080fe20000400000 */
[----:B------:R-:W-:Y:S01]  /*170c0*/  ISETP.GT.AND P2, PT, R0, 0x21, P1 ;  /* 0x000000210000780c */ /* 0x000fe20000f44270 */
[-C--:B------:R-:W-:Y:S01]  /*170d0*/  FMUL R79, R79, R2.reuse ;  /* 0x000000024f4f7220 */ /* 0x080fe20000400000 */
[-C--:B------:R-:W-:Y:S01]  /*170e0*/  FMUL R81, R81, R2.reuse ;  /* 0x0000000251517220 */ /* 0x080fe20000400000 */
[----:B------:R-:W-:Y:S01]  /*170f0*/  FMUL R83, R83, R2 ;  /* 0x0000000253537220 */ /* 0x000fe20000400000 */
[----:B------:R-:W2:Y:S01]  /*17100*/  LDL.LU R146, [R1+0x22c] ;  /* 0x00022c0001927983 */ /* 0x000ea20000300800 */
[----:B0-----:R-:W-:-:S02]  /*17110*/  @P4 IMAD.MOV.U32 R6, RZ, RZ, R8 ;  /* 0x000000ffff064224 */ /* 0x001fc400078e0008 */
[----:B------:R-:W-:Y:S02]  /*17120*/  @P4 IMAD.MOV.U32 R7, RZ, RZ, R9 ;  /* 0x000000ffff074224 */ /* 0x000fe400078e0009 */
[-C--:B------:R-:W-:Y:S01]  /*17130*/  FMUL R11, R40, R2.reuse ;  /* 0x00000002280b7220 */ /* 0x080fe20000400000 */
[-C--:B------:R-:W-:Y:S01]  /*17140*/  FMUL R13, R42, R2.reuse ;  /* 0x000000022a0d7220 */ /* 0x080fe20000400000 */
[----:B------:R-:W-:Y:S02]  /*17150*/  F2FP.TF32.F32.PACK_B R41, R41 ;  /* 0x00000029ff29723e */ /* 0x000fe400024050ff */
[----:B------:R-:W-:Y:S01]  /*17160*/  F2FP.TF32.F32.PACK_B R43, R43 ;  /* 0x0000002bff2b723e */ /* 0x000fe200024050ff */
[----:B------:R0:W-:Y:S01]  /*17170*/  @P4 STG.E desc[UR36][R6.64+0x64], R39 ;  /* 0x0000642706004986 */ /* 0x0001e2000c101924 */
[----:B------:R-:W-:Y:S02]  /*17180*/  ISETP.GT.AND P4, PT, R0, 0x21, P0 ;  /* 0x000000210000780c */ /* 0x000fe40000784270 */
[----:B------:R-:W-:Y:S01]  /*17190*/  F2FP.TF32.F32.PACK_B R11, R11 ;  /* 0x0000000bff0b723e */ /* 0x000fe200024050ff */
[----:B------:R-:W-:Y:S01]  /*171a0*/  FMUL R3, R44, R2 ;  /* 0x000000022c037220 */ /* 0x000fe20000400000 */
[----:B------:R-:W-:Y:S01]  /*171b0*/  F2FP.TF32.F32.PACK_B R13, R13 ;  /* 0x0000000dff0d723e */ /* 0x000fe200024050ff */
[----:B------:R-:W-:Y:S01]  /*171c0*/  @P2 STG.E desc[UR36][R4.64+0x84], R41 ;  /* 0x0000842904002986 */ /* 0x000fe2000c101924 */
[----:B------:R-:W-:-:S02]  /*171d0*/  F2FP.TF32.F32.PACK_B R45, R45 ;  /* 0x0000002dff2d723e */ /* 0x000fc400024050ff */
[----:B------:R-:W-:Y:S01]  /*171e0*/  F2FP.TF32.F32.PACK_B R47, R47 ;  /* 0x0000002fff2f723e */ /* 0x000fe200024050ff */
[----:B------:R-:W3:Y:S01]  /*171f0*/  LDL.LU R147, [R1+0x228] ;  /* 0x0002280001937983 */ /* 0x000ee20000300800 */
[----:B0-----:R-:W-:Y:S02]  /*17200*/  @P3 IMAD.MOV.U32 R6, RZ, RZ, R8 ;  /* 0x000000ffff063224 */ /* 0x001fe400078e0008 */
[----:B------:R-:W-:Y:S01]  /*17210*/  @P3 IMAD.MOV.U32 R7, RZ, RZ, R9 ;  /* 0x000000ffff073224 */ /* 0x000fe200078e0009 */
[----:B------:R0:W-:Y:S04]  /*17220*/  @P5 STG.E desc[UR36][R4.64+0x80], R11 ;  /* 0x0000800b04005986 */ /* 0x0001e8000c101924 */
[----:B------:R1:W-:Y:S01]  /*17230*/  @P3 STG.E desc[UR36][R6.64+0x80], R13 ;  /* 0x0000800d06003986 */ /* 0x0003e2000c101924 */
[----:B------:R-:W-:-:S02]  /*17240*/  ISETP.GT.AND P3, PT, R0, 0x28, P0 ;  /* 0x000000280000780c */ /* 0x000fc40000764270 */
[C---:B------:R-:W-:Y:S01]  /*17250*/  ISETP.GT.AND P5, PT, R0.reuse, 0x28, P1 ;  /* 0x000000280000780c */ /* 0x040fe20000fa4270 */
[----:B------:R-:W4:Y:S01]  /*17260*/  LDL.LU R148, [R1+0x224] ;  /* 0x0002240001947983 */ /* 0x000f220000300800 */
[----:B------:R-:W-:Y:S01]  /*17270*/  ISETP.GT.AND P2, PT, R0, 0x29, P1 ;  /* 0x000000290000780c */ /* 0x000fe20000f44270 */
[-C--:B0-----:R-:W-:Y:S01]  /*17280*/  FMUL R11, R46, R2.reuse ;  /* 0x000000022e0b7220 */ /* 0x081fe20000400000 */
[----:B------:R-:W-:Y:S01]  /*17290*/  F2FP.TF32.F32.PACK_B R3, R3 ;  /* 0x00000003ff03723e */ /* 0x000fe200024050ff */
[----:B------:R-:W4:Y:S01]  /*172a0*/  LDL.LU R149, [R1+0x220] ;  /* 0x0002200001957983 */ /* 0x000f220000300800 */
[----:B-1----:R-:W-:Y:S02]  /*172b0*/  @P4 IMAD.MOV.U32 R6, RZ, RZ, R8 ;  /* 0x000000ffff064224 */ /* 0x002fe400078e0008 */
[----:B------:R-:W-:Y:S01]  /*172c0*/  @P4 IMAD.MOV.U32 R7, RZ, RZ, R9 ;  /* 0x000000ffff074224 */ /* 0x000fe200078e0009 */
[----:B------:R-:W-:Y:S01]  /*172d0*/  F2FP.TF32.F32.PACK_B R11, R11 ;  /* 0x0000000bff0b723e */ /* 0x000fe200024050ff */
[-C--:B------:R-:W-:Y:S01]  /*172e0*/  FMUL R13, R48, R2.reuse ;  /* 0x00000002300d7220 */ /* 0x080fe20000400000 */
[----:B------:R-:W-:Y:S01]  /*172f0*/  F2FP.TF32.F32.PACK_B R49, R49 ;  /* 0x00000031ff31723e */ /* 0x000fe200024050ff */
[----:B------:R-:W-:Y:S01]  /*17300*/  FMUL R85, R85, R2 ;  /* 0x0000000255557220 */ /* 0x000fe20000400000 */
[----:B------:R0:W-:Y:S01]  /*17310*/  @P4 STG.E desc[UR36][R6.64+0x84], R43 ;  /* 0x0000842b06004986 */ /* 0x0001e2000c101924 */
[----:B------:R-:W-:-:S03]  /*17320*/  ISETP.GT.AND P4, PT, R0, 0x29, P0 ;  /* 0x000000290000780c */ /* 0x000fc60000784270 */
[----:B------:R1:W-:Y:S04]  /*17330*/  @P5 STG.E desc[UR36][R4.64+0xa0], R3 ;  /* 0x0000a00304005986 */ /* 0x0003e8000c101924 */
[----:B------:R-:W-:Y:S01]  /*17340*/  @P2 STG.E desc[UR36][R4.64+0xa4], R45 ;  /* 0x0000a42d04002986 */ /* 0x000fe2000c101924 */
[----:B0-----:R-:W-:Y:S01]  /*17350*/  @P3 IMAD.MOV.U32 R6, RZ, RZ, R8 ;  /* 0x000000ffff063224 */ /* 0x001fe200078e0008 */
[----:B------:R-:W-:Y:S01]  /*17360*/  F2FP.TF32.F32.PACK_B R51, R51 ;  /* 0x00000033ff33723e */ /* 0x000fe200024050ff */
[----:B------:R-:W-:Y:S01]  /*17370*/  @P3 IMAD.MOV.U32 R7, RZ, RZ, R9 ;  /* 0x000000ffff073224 */ /* 0x000fe200078e0009 */
[----:B------:R-:W-:Y:S01]  /*17380*/  F2FP.TF32.F32.PACK_B R53, R53 ;  /* 0x00000035ff35723e */ /* 0x000fe200024050ff */
[----:B------:R-:W4:Y:S04]  /*17390*/  LDL.LU R150, [R1+0x21c] ;  /* 0x00021c0001967983 */ /* 0x000f280000300800 */
[----:B------:R0:W-:Y:S01]  /*173a0*/  @P3 STG.E desc[UR36][R6.64+0xa0], R11 ;  /* 0x0000a00b06003986 */ /* 0x0001e2000c101924 */
[----:B------:R-:W-:-:S02]  /*173b0*/  ISETP.GT.AND P3, PT, R0, 0x30, P0 ;  /* 0x000000300000780c */ /* 0x000fc40000764270 */
[----:B------:R-:W-:Y:S01]  /*173c0*/  ISETP.GT.AND P5, PT, R0, 0x30, P1 ;  /* 0x000000300000780c */ /* 0x000fe20000fa4270 */
[-C--:B-1----:R-:W-:Y:S01]  /*173d0*/  FMUL R3, R50, R2.reuse ;  /* 0x0000000232037220 */ /* 0x082fe20000400000 */
[----:B------:R-:W-:Y:S01]  /*173e0*/  ISETP.GT.AND P2, PT, R0, 0x31, P1 ;  /* 0x000000310000780c */ /* 0x000fe20000f44270 */
[----:B------:R-:W4:Y:S01]  /*173f0*/  LDL.LU R151, [R1+0x218] ;  /* 0x0002180001977983 */ /* 0x000f220000300800 */
[----:B0-----:R-:W-:Y:S02]  /*17400*/  @P4 IMAD.MOV.U32 R6, RZ, RZ, R8 ;  /* 0x000000ffff064224 */ /* 0x001fe400078e0008 */
        /* <DEDUP_REMOVED lines=9> */
[----:B0-----:R-:W-:Y:S01]  /*174a0*/  @P3 MOV R6, R8 ;  /* 0x0000000800063202 */ /* 0x001fe20000000f00 */
[----:B------:R-:W-:Y:S01]  /*174b0*/  @P3 IMAD.MOV.U32 R7, RZ, RZ, R9 ;  /* 0x000000ffff073224 */ /* 0x000fe200078e0009 */
[----:B------:R-:W-:Y:S01]  /*174c0*/  F2FP.TF32.F32.PACK_B R55, R55 ;  /* 0x00000037ff37723e */ /* 0x000fe200024050ff */
[-C--:B------:R-:W-:Y:S01]  /*174d0*/  FMUL R89, R89, R2.reuse ;  /* 0x0000000259597220 */ /* 0x080fe20000400000 */
[----:B------:R-:W-:Y:S01]  /*174e0*/  F2FP.TF32.F32.PACK_B R57, R57 ;  /* 0x00000039ff39723e */ /* 0x000fe200024050ff */
[----:B------:R-:W-:Y:S01]  /*174f0*/  FMUL R91, R91, R2 ;  /* 0x000000025b5b7220 */ /* 0x000fe20000400000 */
[----:B------:R0:W-:Y:S01]  /*17500*/  @P3 STG.E desc[UR36][R6.64+0xc0], R3 ;  /* 0x0000c00306003986 */ /* 0x0001e2000c101924 */
[----:B------:R-:W-:-:S02]  /*17510*/  ISETP.GT.AND P3, PT, R0, 0x38, P0 ;  /* 0x000000380000780c */ /* 0x000fc40000764270 */
[C---:B------:R-:W-:Y:S01]  /*17520*/  ISETP.GT.AND P5, PT, R0.reuse, 0x38, P1 ;  /* 0x000000380000780c */ /* 0x040fe20000fa4270 */
[-C--:B------:R-:W-:Y:S01]  /*17530*/  FMUL R93, R93, R2.reuse ;  /* 0x000000025d5d7220 */ /* 0x080fe20000400000 */
[----:B------:R-:W-:Y:S01]  /*17540*/  ISETP.GT.AND P2, PT, R0, 0x39, P1 ;  /* 0x000000390000780c */ /* 0x000fe20000f44270 */
[----:B------:R2:W5:Y:S01]  /*17550*/  LDL.LU R152, [R1+0x214] ;  /* 0x0002140001987983 */ /* 0x0005620000300800 */
[-C--:B-1----:R-:W-:Y:S01]  /*17560*/  FMUL R13, R54, R2.reuse ;  /* 0x00000002360d7220 */ /* 0x082fe20000400000 */
[----:B------:R-:W-:Y:S02]  /*17570*/  F2FP.TF32.F32.PACK_B R11, R11 ;  /* 0x0000000bff0b723e */ /* 0x000fe400024050ff */
[----:B------:R-:W-:Y:S01]  /*17580*/  F2FP.TF32.F32.PACK_B R59, R59 ;  /* 0x0000003bff3b723e */ /* 0x000fe200024050ff */
[----:B------:R1:W5:Y:S01]  /*17590*/  LDL.LU R17, [R1+0x210] ;  /* 0x0002100001117983 */ /* 0x0003620000300800 */
[----:B0-----:R-:W-:Y:S02]  /*175a0*/  @P4 IMAD.MOV.U32 R6, RZ, RZ, R8 ;  /* 0x000000ffff064224 */ /* 0x001fe400078e0008 */
[----:B------:R-:W-:Y:S01]  /*175b0*/  @P4 IMAD.MOV.U32 R7, RZ, RZ, R9 ;  /* 0x000000ffff074224 */ /* 0x000fe200078e0009 */
[----:B------:R-:W-:Y:S01]  /*175c0*/  F2FP.TF32.F32.PACK_B R13, R13 ;  /* 0x0000000dff0d723e */ /* 0x000fe200024050ff */
[----:B------:R-:W-:Y:S01]  /*175d0*/  FMUL R3, R56, R2 ;  /* 0x0000000238037220 */ /* 0x000fe20000400000 */
[----:B------:R-:W-:Y:S01]  /*175e0*/  F2FP.TF32.F32.PACK_B R61, R61 ;  /* 0x0000003dff3d723e */ /* 0x000fe200024050ff */
[----:B------:R1:W5:Y:S04]  /*175f0*/  LDL.LU R16, [R1+0x20c] ;  /* 0x00020c0001107983 */ /* 0x0003680000300800 */
[----:B------:R0:W-:Y:S01]  /*17600*/  @P4 STG.E desc[UR36][R6.64+0xc4], R51 ;  /* 0x0000c43306004986 */ /* 0x0001e2000c101924 */
[----:B------:R-:W-:-:S03]  /*17610*/  ISETP.GT.AND P4, PT, R0, 0x39, P0 ;  /* 0x000000390000780c */ /* 0x000fc60000784270 */
[----:B------:R-:W-:Y:S04]  /*17620*/  @P5 STG.E desc[UR36][R4.64+0xe0], R11 ;  /* 0x0000e00b04005986 */ /* 0x000fe8000c101924 */
[----:B------:R-:W-:Y:S01]  /*17630*/  @P2 STG.E desc[UR36][R4.64+0xe4], R53 ;  /* 0x0000e43504002986 */ /* 0x000fe2000c101924 */
[----:B0-----:R-:W-:Y:S02]  /*17640*/  @P3 IMAD.MOV.U32 R6, RZ, RZ, R8 ;  /* 0x000000ffff063224 */ /* 0x001fe400078e0008 */
[----:B------:R-:W-:-:S05]  /*17650*/  @P3 IMAD.MOV.U32 R7, RZ, RZ, R9 ;  /* 0x000000ffff073224 */ /* 0x000fca00078e0009 */
[----:B------:R0:W-:Y:S01]  /*17660*/  @P3 STG.E desc[UR36][R6.64+0xe0], R13 ;  /* 0x0000e00d06003986 */ /* 0x0001e2000c101924 */
[C---:B------:R-:W-:Y:S02]  /*17670*/  ISETP.GT.AND P3, PT, R0.reuse, 0x40, P0 ;  /* 0x000000400000780c */ /* 0x040fe40000764270 */
[C---:B------:R-:W-:Y:S02]  /*17680*/  ISETP.GT.AND P5, PT, R0.reuse, 0x40, P1 ;  /* 0x000000400000780c */ /* 0x040fe40000fa4270 */
[----:B------:R-:W-:Y:S01]  /*17690*/  ISETP.GT.AND P2, PT, R0, 0x41, P1 ;  /* 0x000000410000780c */ /* 0x000fe20000f44270 */
[----:B0-----:R-:W-:Y:S02]  /*176a0*/  @P4 IMAD.MOV.U32 R6, RZ, RZ, R8 ;  /* 0x000000ffff064224 */ /* 0x001fe400078e0008 */
[----:B------:R-:W-:Y:S02]  /*176b0*/  @P4 IMAD.MOV.U32 R7, RZ, RZ, R9 ;  /* 0x000000ffff074224 */ /* 0x000fe400078e0009 */
[----:B------:R-:W-:-:S03]  /*176c0*/  FMUL R11, R58, R2 ;  /* 0x000000023a0b7220 */ /* 0x000fc60000400000 */
[----:B------:R0:W-:Y:S01]  /*176d0*/  @P4 STG.E desc[UR36][R6.64+0xe4], R55 ;  /* 0x0000e43706004986 */ /* 0x0001e2000c101924 */
[C---:B------:R-:W-:Y:S02]  /*176e0*/  ISETP.GT.AND P4, PT, R0.reuse, 0x41, P0 ;  /* 0x000000410000780c */ /* 0x040fe40000784270 */
[----:B------:R-:W-:Y:S02]  /*176f0*/  F2FP.TF32.F32.PACK_B R3, R3 ;  /* 0x00000003ff03723e */ /* 0x000fe400024050ff */
[----:B------:R-:W-:Y:S01]  /*17700*/  F2FP.TF32.F32.PACK_B R11, R11 ;  /* 0x0000000bff0b723e */ /* 0x000fe200024050ff */
[----:B------:R-:W-:Y:S01]  /*17710*/  @P2 STG.E desc[UR36][R4.64+0x104], R57 ;  /* 0x0001043904002986 */ /* 0x000fe2000c101924 */
[----:B0-----:R-:W-:Y:S02]  /*17720*/  @P3 IMAD.MOV.U32 R6, RZ, RZ, R8 ;  /* 0x000000ffff063224 */ /* 0x001fe400078e0008 */
[----:B------:R-:W-:Y:S01]  /*17730*/  @P3 IMAD.MOV.U32 R7, RZ, RZ, R9 ;  /* 0x000000ffff073224 */ /* 0x000fe200078e0009 */
[----:B------:R-:W-:Y:S04]  /*17740*/  @P5 STG.E desc[UR36][R4.64+0x100], R3 ;  /* 0x0001000304005986 */ /* 0x000fe8000c101924 */
[----:B------:R0:W-:Y:S01]  /*17750*/  @P3 STG.E desc[UR36][R6.64+0x100], R11 ;  /* 0x0001000b06003986 */ /* 0x0001e2000c101924 */
[----:B------:R-:W-:-:S02]  /*17760*/  ISETP.GT.AND P3, PT, R0, 0x48, P0 ;  /* 0x000000480000780c */ /* 0x000fc40000764270 */
[C---:B------:R-:W-:Y:S02]  /*17770*/  ISETP.GT.AND P5, PT, R0.reuse, 0x48, P1 ;  /* 0x000000480000780c */ /* 0x040fe40000fa4270 */
[----:B------:R-:W-:Y:S01]  /*17780*/  ISETP.GT.AND P2, PT, R0, 0x49, P1 ;  /* 0x000000490000780c */ /* 0x000fe20000f44270 */
[----:B0-----:R-:W-:Y:S02]  /*17790*/  @P4 IMAD.MOV.U32 R6, RZ, RZ, R8 ;  /* 0x000000ffff064224 */ /* 0x001fe400078e0008 */
[----:B------:R-:W-:Y:S02]  /*177a0*/  @P4 IMAD.MOV.U32 R7, RZ, RZ, R9 ;  /* 0x000000ffff074224 */ /* 0x000fe400078e0009 */
[-C--:B------:R-:W-:Y:S01]  /*177b0*/  FMUL R13, R60, R2.reuse ;  /* 0x000000023c0d7220 */ /* 0x080fe20000400000 */
[----:B------:R-:W-:Y:S02]  /*177c0*/  FMUL R3, R62, R2 ;  /* 0x000000023e037220 */ /* 0x000fe40000400000 */
[----:B------:R0:W-:Y:S01]  /*177d0*/  @P4 STG.E desc[UR36][R6.64+0x104], R59 ;  /* 0x0001043b06004986 */ /* 0x0001e2000c101924 */
[----:B------:R-:W-:-:S02]  /*177e0*/  ISETP.GT.AND P4, PT, R0, 0x49, P0 ;  /* 0x000000490000780c */ /* 0x000fc40000784270 */
[----:B------:R-:W-:Y:S02]  /*177f0*/  F2FP.TF32.F32.PACK_B R13, R13 ;  /* 0x0000000dff0d723e */ /* 0x000fe400024050ff */
[----:B------:R-:W-:Y:S01]  /*17800*/  F2FP.TF32.F32.PACK_B R3, R3 ;  /* 0x00000003ff03723e */ /* 0x000fe200024050ff */
[----:B------:R-:W-:Y:S01]  /*17810*/  @P2 STG.E desc[UR36][R4.64+0x124], R61 ;  /* 0x0001243d04002986 */ /* 0x000fe2000c101924 */
[----:B0-----:R-:W-:Y:S01]  /*17820*/  @P3 IMAD.MOV.U32 R6, RZ, RZ, R8 ;  /* 0x000000ffff063224 */ /* 0x001fe200078e0008 */
[----:B------:R-:W-:Y:S02]  /*17830*/  @P3 MOV R7, R9 ;  /* 0x0000000900073202 */ /* 0x000fe40000000f00 */
[----:B------:R-:W-:Y:S01]  /*17840*/  @P5 STG.E desc[UR36][R4.64+0x120], R13 ;  /* 0x0001200d04005986 */ /* 0x000fe2000c101924 */
[----:B------:R-:W-:-:S03]  /*17850*/  F2FP.TF32.F32.PACK_B R63, R63 ;  /* 0x0000003fff3f723e */ /* 0x000fc600024050ff */
[----:B------:R0:W-:Y:S01]  /*17860*/  @P3 STG.E desc[UR36][R6.64+0x120], R3 ;  /* 0x0001200306003986 */ /* 0x0001e2000c101924 */
[C---:B------:R-:W-:Y:S02]  /*17870*/  ISETP.GT.AND P3, PT, R0.reuse, 0x50, P0 ;  /* 0x000000500000780c */ /* 0x040fe40000764270 */
[C---:B------:R-:W-:Y:S02]  /*17880*/  ISETP.GT.AND P5, PT, R0.reuse, 0x50, P1 ;  /* 0x000000500000780c */ /* 0x040fe40000fa4270 */
[----:B------:R-:W-:Y:S01]  /*17890*/  ISETP.GT.AND P2, PT, R0, 0x51, P1 ;  /* 0x000000510000780c */ /* 0x000fe20000f44270 */
[----:B0-----:R-:W-:Y:S02]  /*178a0*/  @P4 IMAD.MOV.U32 R6, RZ, RZ, R8 ;  /* 0x000000ffff064224 */ /* 0x001fe400078e0008 */
[----:B------:R-:W-:Y:S02]  /*178b0*/  @P4 IMAD.MOV.U32 R7, RZ, RZ, R9 ;  /* 0x000000ffff074224 */ /* 0x000fe400078e0009 */
[-C--:B------:R-:W-:Y:S01]  /*178c0*/  FMUL R11, R64, R2.reuse ;  /* 0x00000002400b7220 */ /* 0x080fe20000400000 */
[----:B------:R-:W-:-:S02]  /*178d0*/  FMUL R13, R66, R2 ;  /* 0x00000002420d7220 */ /* 0x000fc40000400000 */
[----:B------:R0:W-:Y:S01]  /*178e0*/  @P4 STG.E desc[UR36][R6.64+0x124], R63 ;  /* 0x0001243f06004986 */ /* 0x0001e2000c101924 */
[----:B------:R-:W-:Y:S02]  /*178f0*/  ISETP.GT.AND P4, PT, R0, 0x51, P0 ;  /* 0x000000510000780c */ /* 0x000fe40000784270 */
[----:B------:R-:W-:Y:S02]  /*17900*/  F2FP.TF32.F32.PACK_B R11, R11 ;  /* 0x0000000bff0b723e */ /* 0x000fe400024050ff */
[----:B------:R-:W-:Y:S02]  /*17910*/  F2FP.TF32.F32.PACK_B R65, R65 ;  /* 0x00000041ff41723e */ /* 0x000fe400024050ff */
[----:B------:R-:W-:Y:S01]  /*17920*/  F2FP.TF32.F32.PACK_B R13, R13 ;  /* 0x0000000dff0d723e */ /* 0x000fe200024050ff */
[----:B------:R-:W-:Y:S01]  /*17930*/  @P5 STG.E desc[UR36][R4.64+0x140], R11 ;  /* 0x0001400b04005986 */ /* 0x000fe2000c101924 */
[----:B0-----:R-:W-:Y:S02]  /*17940*/  @P3 IMAD.MOV.U32 R6, RZ, RZ, R8 ;  /* 0x000000ffff063224 */ /* 0x001fe400078e0008 */
[----:B------:R-:W-:Y:S01]  /*17950*/  @P3 IMAD.MOV.U32 R7, RZ, RZ, R9 ;  /* 0x000000ffff073224 */ /* 0x000fe200078e0009 */
        /* <DEDUP_REMOVED lines=41> */
[----:B------:R-:W-:Y:S02]  /*17bf0*/  ISETP.GT.AND P2, PT, R0, 0x69, P1 ;  /* 0x000000690000780c */ /* 0x000fe40000f44270 */
[----:B0-----:R-:W-:Y:S01]  /*17c00*/  @P4 MOV R6, R8 ;  /* 0x0000000800064202 */ /* 0x001fe20000000f00 */
        /* <DEDUP_REMOVED lines=53> */
[----:B0-----:R-:W-:Y:S01]  /*17f60*/  @P4 IMAD.MOV.U32 R6, RZ, RZ, R8 ;  /* 0x000000ffff064224 */ /* 0x001fe200078e0008 */
[----:B------:R-:W-:Y:S01]  /*17f70*/  @P4 MOV R7, R9 ;  /* 0x0000000900074202 */ /* 0x000fe20000000f00 */
[-C--:B------:R-:W-:Y:S01]  /*17f80*/  FMUL R11, R88, R2.reuse ;  /* 0x00000002580b7220 */ /* 0x080fe20000400000 */
[----:B------:R-:W-:-:S03]  /*17f90*/  FMUL R13, R90, R2 ;  /* 0x000000025a0d7220 */ /* 0x000fc60000400000 */
        /* <DEDUP_REMOVED lines=21> */
[----:B------:R-:W-:Y:S01]  /*180f0*/  F2FP.TF32.F32.PACK_B R93, R93 ;  /* 0x0000005dff5d723e */ /* 0x000fe200024050ff */
[----:B------:R-:W-:Y:S01]  /*18100*/  FMUL R95, R95, R2 ;  /* 0x000000025f5f7220 */ /* 0x000fe20000400000 */
        /* <DEDUP_REMOVED lines=15> */
[----:B------:R-:W-:Y:S01]  /*18200*/  ISETP.GT.AND P4, PT, R0, 0x91, P0 ;  /* 0x000000910000780c */ /* 0x000fe20000784270 */
[-C--:B------:R-:W-:Y:S01]  /*18210*/  FMUL R3, R98, R2.reuse ;  /* 0x0000000262037220 */ /* 0x080fe20000400000 */
        /* <DEDUP_REMOVED lines=25> */
[----:B0-----:R-:W-:Y:S01]  /*183b0*/  @P3 MOV R6, R8 ;  /* 0x0000000800063202 */ /* 0x001fe20000000f00 */
[----:B------:R-:W-:-:S02]  /*183c0*/  @P3 IMAD.MOV.U32 R7, RZ, RZ, R9 ;  /* 0x000000ffff073224 */ /* 0x000fc400078e0009 */
        /* <DEDUP_REMOVED lines=58> */
[----:B0-----:R-:W-:Y:S01]  /*18770*/  @P3 IMAD.MOV.U32 R6, RZ, RZ, R8 ;  /* 0x000000ffff063224 */ /* 0x001fe200078e0008 */
[----:B------:R-:W-:-:S02]  /*18780*/  @P3 MOV R7, R9 ;  /* 0x0000000900073202 */ /* 0x000fc40000000f00 */
        /* <DEDUP_REMOVED lines=66> */
[----:B------:R-:W-:Y:S01]  /*18bb0*/  FMUL R129, R129, R2 ;  /* 0x0000000281817220 */ /* 0x000fe20000400000 */
[----:B0-----:R-:W-:Y:S01]  /*18bc0*/  @P4 MOV R6, R8 ;  /* 0x0000000800064202 */ /* 0x001fe20000000f00 */
[----:B------:R-:W-:Y:S02]  /*18bd0*/  @P4 IMAD.MOV.U32 R7, RZ, RZ, R9 ;  /* 0x000000ffff074224 */ /* 0x000fe400078e0009 */
[-C--:B------:R-:W-:Y:S01]  /*18be0*/  FMUL R3, R128, R2.reuse ;  /* 0x0000000280037220 */ /* 0x080fe20000400000 */
[----:B------:R-:W-:-:S02]  /*18bf0*/  FMUL R11, R130, R2 ;  /* 0x00000002820b7220 */ /* 0x000fc40000400000 */
[----:B------:R0:W-:Y:S01]  /*18c00*/  @P4 STG.E desc[UR36][R6.64+0x324], R127 ;  /* 0x0003247f06004986 */ /* 0x0001e2000c101924 */
[C---:B------:R-:W-:Y:S02]  /*18c10*/  ISETP.GT.AND P4, PT, R0.reuse, 0xd1, P0 ;  /* 0x000000d10000780c */ /* 0x040fe40000784270 */
[----:B------:R-:W-:Y:S02]  /*18c20*/  F2FP.TF32.F32.PACK_B R129, R129 ;  /* 0x00000081ff81723e */ /* 0x000fe400024050ff */
[----:B------:R-:W-:Y:S01]  /*18c30*/  F2FP.TF32.F32.PACK_B R3, R3 ;  /* 0x00000003ff03723e */ /* 0x000fe200024050ff */
[-C--:B------:R-:W-:Y:S01]  /*18c40*/  FMUL R131, R131, R2.reuse ;  /* 0x0000000283837220 */ /* 0x080fe20000400000 */
[----:B------:R-:W-:Y:S01]  /*18c50*/  F2FP.TF32.F32.PACK_B R11, R11 ;  /* 0x0000000bff0b723e */ /* 0x000fe200024050ff */
[----:B------:R-:W-:Y:S01]  /*18c60*/  @P2 STG.E desc[UR36][R4.64+0x344], R129 ;  /* 0x0003448104002986 */ /* 0x000fe2000c101924 */
[----:B0-----:R-:W-:Y:S02]  /*18c70*/  @P3 IMAD.MOV.U32 R6, RZ, RZ, R8 ;  /* 0x000000ffff063224 */ /* 0x001fe400078e0008 */
[----:B------:R-:W-:Y:S01]  /*18c80*/  @P3 IMAD.MOV.U32 R7, RZ, RZ, R9 ;  /* 0x000000ffff073224 */ /* 0x000fe200078e0009 */
[----:B------:R-:W-:Y:S01]  /*18c90*/  @P5 STG.E desc[UR36][R4.64+0x340], R3 ;  /* 0x0003400304005986 */ /* 0x000fe2000c101924 */
[C---:B------:R-:W-:Y:S01]  /*18ca0*/  ISETP.GT.AND P2, PT, R0.reuse, 0xd9, P1 ;  /* 0x000000d90000780c */ /* 0x040fe20000f44270 */
[----:B------:R-:W-:Y:S01]  /*18cb0*/  FMUL R133, R133, R2 ;  /* 0x0000000285857220 */ /* 0x000fe20000400000 */
[----:B------:R-:W-:Y:S01]  /*18cc0*/  F2FP.TF32.F32.PACK_B R131, R131 ;  /* 0x00000083ff83723e */ /* 0x000fe200024050ff */
[----:B------:R0:W-:Y:S01]  /*18cd0*/  @P3 STG.E desc[UR36][R6.64+0x340], R11 ;  /* 0x0003400b06003986 */ /* 0x0001e2000c101924 */
[----:B------:R-:W-:-:S02]  /*18ce0*/  ISETP.GT.AND P3, PT, R0, 0xd8, P0 ;  /* 0x000000d80000780c */ /* 0x000fc40000764270 */
[----:B------:R-:W-:Y:S01]  /*18cf0*/  ISETP.GT.AND P5, PT, R0, 0xd8, P1 ;  /* 0x000000d80000780c */ /* 0x000fe20000fa4270 */
[-C--:B------:R-:W-:Y:S01]  /*18d00*/  FMUL R13, R132, R2.reuse ;  /* 0x00000002840d7220 */ /* 0x080fe20000400000 */
[----:B------:R-:W-:Y:S01]  /*18d10*/  F2FP.TF32.F32.PACK_B R133, R133 ;  /* 0x00000085ff85723e */ /* 0x000fe200024050ff */
[----:B0-----:R-:W-:Y:S02]  /*18d20*/  @P4 IMAD.MOV.U32 R6, RZ, RZ, R8 ;  /* 0x000000ffff064224 */ /* 0x001fe400078e0008 */
[----:B------:R-:W-:Y:S02]  /*18d30*/  @P4 IMAD.MOV.U32 R7, RZ, RZ, R9 ;  /* 0x000000ffff074224 */ /* 0x000fe400078e0009 */
[----:B------:R-:W-:-:S03]  /*18d40*/  FMUL R3, R134, R2 ;  /* 0x0000000286037220 */ /* 0x000fc60000400000 */
[----:B------:R0:W-:Y:S01]  /*18d50*/  @P4 STG.E desc[UR36][R6.64+0x344], R131 ;  /* 0x0003448306004986 */ /* 0x0001e2000c101924 */
[C---:B------:R-:W-:Y:S02]  /*18d60*/  ISETP.GT.AND P4, PT, R0.reuse, 0xd9, P0 ;  /* 0x000000d90000780c */ /* 0x040fe40000784270 */
[----:B------:R-:W-:Y:S01]  /*18d70*/  F2FP.TF32.F32.PACK_B R13, R13 ;  /* 0x0000000dff0d723e */ /* 0x000fe200024050ff */
[----:B------:R-:W-:Y:S01]  /*18d80*/  @P2 STG.E desc[UR36][R4.64+0x364], R133 ;  /* 0x0003648504002986 */ /* 0x000fe2000c101924 */
[----:B------:R-:W-:Y:S01]  /*18d90*/  ISETP.GT.AND P2, PT, R0, 0xe1, P1 ;  /* 0x000000e10000780c */ /* 0x000fe20000f44270 */
[-C--:B------:R-:W-:Y:S01]  /*18da0*/  FMUL R135, R135, R2.reuse ;  /* 0x0000000287877220 */ /* 0x080fe20000400000 */
[----:B------:R-:W-:Y:S01]  /*18db0*/  F2FP.TF32.F32.PACK_B R3, R3 ;  /* 0x00000003ff03723e */ /* 0x000fe200024050ff */
[----:B------:R-:W-:Y:S01]  /*18dc0*/  FMUL R137, R137, R2 ;  /* 0x0000000289897220 */ /* 0x000fe20000400000 */
[----:B0-----:R-:W-:Y:S02]  /*18dd0*/  @P3 IMAD.MOV.U32 R6, RZ, RZ, R8 ;  /* 0x000000ffff063224 */ /* 0x001fe400078e0008 */
[----:B------:R-:W-:Y:S01]  /*18de0*/  @P3 IMAD.MOV.U32 R7, RZ, RZ, R9 ;  /* 0x000000ffff073224 */ /* 0x000fe200078e0009 */
[----:B------:R-:W-:Y:S01]  /*18df0*/  @P5 STG.E desc[UR36][R4.64+0x360], R13 ;  /* 0x0003600d04005986 */ /* 0x000fe2000c101924 */
[----:B------:R-:W-:-:S03]  /*18e00*/  F2FP.TF32.F32.PACK_B R135, R135 ;  /* 0x00000087ff87723e */ /* 0x000fc600024050ff */
[----:B------:R0:W-:Y:S01]  /*18e10*/  @P3 STG.E desc[UR36][R6.64+0x360], R3 ;  /* 0x0003600306003986 */ /* 0x0001e2000c101924 */
[----:B------:R-:W-:Y:S02]  /*18e20*/  F2FP.TF32.F32.PACK_B R137, R137 ;  /* 0x00000089ff89723e */ /* 0x000fe400024050ff */
[C---:B------:R-:W-:Y:S02]  /*18e30*/  ISETP.GT.AND P3, PT, R0.reuse, 0xe0, P0 ;  /* 0x000000e00000780c */ /* 0x040fe40000764270 */
[----:B------:R-:W-:Y:S01]  /*18e40*/  ISETP.GT.AND P5, PT, R0, 0xe0, P1 ;  /* 0x000000e00000780c */ /* 0x000fe20000fa4270 */
[----:B0-----:R-:W-:Y:S02]  /*18e50*/  @P4 IMAD.MOV.U32 R6, RZ, RZ, R8 ;  /* 0x000000ffff064224 */ /* 0x001fe400078e0008 */
[----:B------:R-:W-:Y:S02]  /*18e60*/  @P4 IMAD.MOV.U32 R7, RZ, RZ, R9 ;  /* 0x000000ffff074224 */ /* 0x000fe400078e0009 */
[----:B------:R-:W-:-:S03]  /*18e70*/  FMUL R11, R136, R2 ;  /* 0x00000002880b7220 */ /* 0x000fc60000400000 */
[----:B------:R0:W-:Y:S01]  /*18e80*/  @P4 STG.E desc[UR36][R6.64+0x364], R135 ;  /* 0x0003648706004986 */ /* 0x0001e2000c101924 */
[----:B------:R-:W-:-:S03]  /*18e90*/  FMUL R13, R138, R2 ;  /* 0x000000028a0d7220 */ /* 0x000fc60000400000 */
[----:B------:R-:W-:Y:S01]  /*18ea0*/  @P2 STG.E desc[UR36][R4.64+0x384], R137 ;  /* 0x0003848904002986 */ /* 0x000fe2000c101924 */
[C---:B------:R-:W-:Y:S02]  /*18eb0*/  ISETP.GT.AND P2, PT, R0.reuse, 0xe1, P0 ;  /* 0x000000e10000780c */ /* 0x040fe40000744270 */
[----:B------:R-:W-:Y:S01]  /*18ec0*/  F2FP.TF32.F32.PACK_B R11, R11 ;  /* 0x0000000bff0b723e */ /* 0x000fe200024050ff */
[-C--:B------:R-:W-:Y:S01]  /*18ed0*/  FMUL R139, R139, R2.reuse ;  /* 0x000000028b8b7220 */ /* 0x080fe20000400000 */
[----:B------:R-:W-:Y:S01]  /*18ee0*/  F2FP.TF32.F32.PACK_B R13, R13 ;  /* 0x0000000dff0d723e */ /* 0x000fe200024050ff */
[--C-:B0-----:R-:W-:Y:S02]  /*18ef0*/  @P3 IMAD.MOV.U32 R6, RZ, RZ, R8.reuse ;  /* 0x000000ffff063224 */ /* 0x101fe400078e0008 */
[----:B------:R-:W-:Y:S01]  /*18f00*/  @P3 IMAD.MOV.U32 R7, RZ, RZ, R9 ;  /* 0x000000ffff073224 */ /* 0x000fe200078e0009 */
[----:B------:R-:W-:Y:S01]  /*18f10*/  @P5 STG.E desc[UR36][R4.64+0x380], R11 ;  /* 0x0003800b04005986 */ /* 0x000fe2000c101924 */
[----:B------:R-:W-:Y:S01]  /*18f20*/  ISETP.GT.AND P4, PT, R0, 0xe8, P1 ;  /* 0x000000e80000780c */ /* 0x000fe20000f84270 */
[----:B------:R-:W-:Y:S01]  /*18f30*/  FMUL R3, R140, R2 ;  /* 0x000000028c037220 */ /* 0x000fe20000400000 */
[----:B------:R-:W-:Y:S01]  /*18f40*/  F2FP.TF32.F32.PACK_B R139, R139 ;  /* 0x0000008bff8b723e */ /* 0x000fe200024050ff */
[----:B------:R0:W-:Y:S03]  /*18f50*/  @P3 STG.E desc[UR36][R6.64+0x380], R13 ;  /* 0x0003800d06003986 */ /* 0x0001e6000c101924 */
[----:B------:R-:W-:Y:S01]  /*18f60*/  F2FP.TF32.F32.PACK_B R3, R3 ;  /* 0x00000003ff03723e */ /* 0x000fe200024050ff */
[----:B0-----:R-:W-:Y:S01]  /*18f70*/  @P2 IMAD.MOV.U32 R6, RZ, RZ, R8 ;  /* 0x000000ffff062224 */ /* 0x001fe200078e0008 */
[----:B------:R-:W-:-:S05]  /*18f80*/  @P2 MOV R7, R9 ;  /* 0x0000000900072202 */ /* 0x000fca0000000f00 */
[----:B------:R0:W-:Y:S01]  /*18f90*/  @P2 STG.E desc[UR36][R6.64+0x384], R139 ;  /* 0x0003848b06002986 */ /* 0x0001e2000c101924 */
[C---:B------:R-:W-:Y:S02]  /*18fa0*/  ISETP.GT.AND P2, PT, R0.reuse, 0xe8, P0 ;  /* 0x000000e80000780c */ /* 0x040fe40000744270 */
[C---:B------:R-:W-:Y:S01]  /*18fb0*/  ISETP.GT.AND P5, PT, R0.reuse, 0xe9, P1 ;  /* 0x000000e90000780c */ /* 0x040fe20000fa4270 */
[----:B------:R-:W-:Y:S01]  /*18fc0*/  @P4 STG.E desc[UR36][R4.64+0x3a0], R3 ;  /* 0x0003a00304004986 */ /* 0x000fe2000c101924 */
[----:B------:R-:W-:Y:S01]  /*18fd0*/  ISETP.GT.AND P4, PT, R0, 0xe9, P0 ;  /* 0x000000e90000780c */ /* 0x000fe20000784270 */
[-C--:B------:R-:W-:Y:S01]  /*18fe0*/  FMUL R141, R141, R2.reuse ;  /* 0x000000028d8d7220 */ /* 0x080fe20000400000 */
[-C--:B------:R-:W-:Y:S01]  /*18ff0*/  FMUL R11, R142, R2.reuse ;  /* 0x000000028e0b7220 */ /* 0x080fe20000400000 */
[----:B------:R-:W-:-:S03]  /*19000*/  FMUL R143, R143, R2 ;  /* 0x000000028f8f7220 */ /* 0x000fc60000400000 */
[----:B------:R-:W-:Y:S02]  /*19010*/  F2FP.TF32.F32.PACK_B R141, R141 ;  /* 0x0000008dff8d723e */ /* 0x000fe400024050ff */
[----:B------:R-:W-:Y:S01]  /*19020*/  F2FP.TF32.F32.PACK_B R11, R11 ;  /* 0x0000000bff0b723e */ /* 0x000fe200024050ff */
[--C-:B0-----:R-:W-:Y:S02]  /*19030*/  @P2 IMAD.MOV.U32 R6, RZ, RZ, R8.reuse ;  /* 0x000000ffff062224 */ /* 0x101fe400078e0008 */
[----:B------:R-:W-:Y:S01]  /*19040*/  @P2 IMAD.MOV.U32 R7, RZ, RZ, R9 ;  /* 0x000000ffff072224 */ /* 0x000fe200078e0009 */
[C---:B------:R-:W-:Y:S01]  /*19050*/  ISETP.GT.AND P3, PT, R0.reuse, 0xf0, P1 ;  /* 0x000000f00000780c */ /* 0x040fe20000f64270 */
[----:B------:R-:W-:Y:S01]  /*19060*/  @P5 STG.E desc[UR36][R4.64+0x3a4], R141 ;  /* 0x0003a48d04005986 */ /* 0x000fe2000c101924 */
[----:B------:R-:W-:Y:S01]  /*19070*/  ISETP.GT.AND P5, PT, R0, 0xf1, P1 ;  /* 0x000000f10000780c */ /* 0x000fe20000fa4270 */
[-C--:B------:R-:W-:Y:S01]  /*19080*/  FMUL R15, R144, R2.reuse ;  /* 0x00000002900f7220 */ /* 0x080fe20000400000 */
[----:B------:R-:W-:Y:S01]  /*19090*/  F2FP.TF32.F32.PACK_B R143, R143 ;  /* 0x0000008fff8f723e */ /* 0x000fe200024050ff */
[----:B------:R0:W-:Y:S01]  /*190a0*/  @P2 STG.E desc[UR36][R6.64+0x3a0], R11 ;  /* 0x0003a00b06002986 */ /* 0x0001e2000c101924 */
[----:B------:R-:W-:Y:S01]  /*190b0*/  ISETP.GT.AND P2, PT, R0, 0xf0, P0 ;  /* 0x000000f00000780c */ /* 0x000fe20000744270 */
[-C--:B------:R-:W-:Y:S01]  /*190c0*/  FMUL R145, R145, R2.reuse ;  /* 0x0000000291917220 */ /* 0x080fe20000400000 */
[----:B------:R-:W-:Y:S01]  /*190d0*/  F2FP.TF32.F32.PACK_B R15, R15 ;  /* 0x0000000fff0f723e */ /* 0x000fe200024050ff */
[----:B--2---:R-:W-:Y:S01]  /*190e0*/  FMUL R13, R146, R2 ;  /* 0x00000002920d7220 */ /* 0x004fe20000400000 */
[----:B0-----:R-:W-:-:S02]  /*190f0*/  @P4 IMAD.MOV.U32 R6, RZ, RZ, R8 ;  /* 0x000000ffff064224 */ /* 0x001fc400078e0008 */
[----:B------:R-:W-:Y:S01]  /*19100*/  @P4 IMAD.MOV.U32 R7, RZ, RZ, R9 ;  /* 0x000000ffff074224 */ /* 0x000fe200078e0009 */
[----:B------:R-:W-:-:S04]  /*19110*/  F2FP.TF32.F32.PACK_B R145, R145 ;  /* 0x00000091ff91723e */ /* 0x000fc800024050ff */
[----:B------:R0:W-:Y:S01]  /*19120*/  @P4 STG.E desc[UR36][R6.64+0x3a4], R143 ;  /* 0x0003a48f06004986 */ /* 0x0001e2000c101924 */
[----:B------:R-:W-:-:S03]  /*19130*/  ISETP.GT.AND P4, PT, R0, 0xf1, P0 ;  /* 0x000000f10000780c */ /* 0x000fc60000784270 */
[----:B------:R-:W-:Y:S01]  /*19140*/  @P3 STG.E desc[UR36][R4.64+0x3c0], R15 ;  /* 0x0003c00f04003986 */ /* 0x000fe2000c101924 */
[C---:B------:R-:W-:Y:S02]  /*19150*/  ISETP.GT.AND P3, PT, R0.reuse, 0xf8, P1 ;  /* 0x000000f80000780c */ /* 0x040fe40000f64270 */
[C---:B------:R-:W-:Y:S01]  /*19160*/  ISETP.GT.AND P1, PT, R0.reuse, 0xf9, P1 ;  /* 0x000000f90000780c */ /* 0x040fe20000f24270 */
[----:B------:R-:W-:Y:S01]  /*19170*/  @P5 STG.E desc[UR36][R4.64+0x3c4], R145 ;  /* 0x0003c49104005986 */ /* 0x000fe2000c101924 */
[----:B------:R-:W-:Y:S01]  /*19180*/  F2FP.TF32.F32.PACK_B R13, R13 ;  /* 0x0000000dff0d723e */ /* 0x000fe200024050ff */
[----:B---3--:R-:W-:Y:S01]  /*19190*/  FMUL R147, R147, R2 ;  /* 0x0000000293937220 */ /* 0x008fe20000400000 */
[----:B------:R-:W-:Y:S01]  /*191a0*/  ISETP.GT.AND P5, PT, R0, 0xf8, P0 ;  /* 0x000000f80000780c */ /* 0x000fe200007a4270 */
[----:B0-----:R-:W-:Y:S02]  /*191b0*/  @P2 IMAD.MOV.U32 R6, RZ, RZ, R8 ;  /* 0x000000ffff062224 */ /* 0x001fe400078e0008 */
[----:B------:R-:W-:-:S02]  /*191c0*/  @P2 IMAD.MOV.U32 R7, RZ, RZ, R9 ;  /* 0x000000ffff072224 */ /* 0x000fc400078e0009 */
[-C--:B----4-:R-:W-:Y:S01]  /*191d0*/  FMUL R19, R148, R2.reuse ;  /* 0x0000000294137220 */ /* 0x090fe20000400000 */
[-C--:B------:R-:W-:Y:S01]  /*191e0*/  FMUL R149, R149, R2.reuse ;  /* 0x0000000295957220 */ /* 0x080fe20000400000 */
[----:B------:R-:W-:Y:S01]  /*191f0*/  ISETP.GT.AND P0, PT, R0, 0xf9, P0 ;  /* 0x000000f90000780c */ /* 0x000fe20000704270 */
[----:B------:R0:W-:Y:S01]  /*19200*/  @P2 STG.E desc[UR36][R6.64+0x3c0], R13 ;  /* 0x0003c00d06002986 */ /* 0x0001e2000c101924 */
[----:B------:R-:W-:Y:S01]  /*19210*/  F2FP.TF32.F32.PACK_B R147, R147 ;  /* 0x00000093ff93723e */ /* 0x000fe200024050ff */
[-C--:B------:R-:W-:Y:S01]  /*19220*/  FMUL R3, R150, R2.reuse ;  /* 0x0000000296037220 */ /* 0x080fe20000400000 */
[----:B------:R-:W-:Y:S02]  /*19230*/  F2FP.TF32.F32.PACK_B R19, R19 ;  /* 0x00000013ff13723e */ /* 0x000fe400024050ff */
[----:B------:R-:W-:Y:S01]  /*19240*/  F2FP.TF32.F32.PACK_B R149, R149 ;  /* 0x00000095ff95723e */ /* 0x000fe200024050ff */
[----:B------:R-:W-:Y:S01]  /*19250*/  FMUL R151, R151, R2 ;  /* 0x0000000297977220 */ /* 0x000fe20000400000 */
[----:B0-----:R-:W-:-:S02]  /*19260*/  @P4 IMAD.MOV.U32 R6, RZ, RZ, R8 ;  /* 0x000000ffff064224 */ /* 0x001fc400078e0008 */
[----:B------:R-:W-:Y:S01]  /*19270*/  @P4 IMAD.MOV.U32 R7, RZ, RZ, R9 ;  /* 0x000000ffff074224 */ /* 0x000fe200078e0009 */
[----:B------:R-:W-:-:S04]  /*19280*/  F2FP.TF32.F32.PACK_B R3, R3 ;  /* 0x00000003ff03723e */ /* 0x000fc800024050ff */
[----:B------:R-:W-:Y:S01]  /*19290*/  @P4 STG.E desc[UR36][R6.64+0x3c4], R147 ;  /* 0x0003c49306004986 */ /* 0x000fe2000c101924 */
[----:B------:R-:W-:-:S03]  /*192a0*/  F2FP.TF32.F32.PACK_B R151, R151 ;  /* 0x00000097ff97723e */ /* 0x000fc600024050ff */
[----:B------:R-:W-:Y:S04]  /*192b0*/  @P3 STG.E desc[UR36][R4.64+0x3e0], R19 ;  /* 0x0003e01304003986 */ /* 0x000fe8000c101924 */
[----:B------:R0:W-:Y:S02]  /*192c0*/  @P1 STG.E desc[UR36][R4.64+0x3e4], R149 ;  /* 0x0003e49504001986 */ /* 0x0001e4000c101924 */
[----:B0-----:R-:W-:Y:S02]  /*192d0*/  @P5 IMAD.MOV.U32 R4, RZ, RZ, R8 ;  /* 0x000000ffff045224 */ /* 0x001fe400078e0008 */
[----:B------:R-:W-:-:S05]  /*192e0*/  @P5 IMAD.MOV.U32 R5, RZ, RZ, R9 ;  /* 0x000000ffff055224 */ /* 0x000fca00078e0009 */
[----:B------:R1:W-:Y:S04]  /*192f0*/  @P5 STG.E desc[UR36][R4.64+0x3e0], R3 ;  /* 0x0003e00304005986 */ /* 0x0003e8000c101924 */
[----:B------:R1:W-:Y:S02]  /*19300*/  @P0 STG.E desc[UR36][R8.64+0x3e4], R151 ;  /* 0x0003e49708000986 */ /* 0x0003e4000c101924 */
.L_x_540:
[----:B------:R-:W-:Y:S05]  /*19310*/  BSYNC B0 ;  /* 0x0000000000007941 */ /* 0x000fea0003800000 */
.L_x_32:
[----:B01--4-:R-:W4:Y:S04]  /*19320*/  LDL.LU R5, [R1+0x204] ;  /* 0x0002040001057983 */ /* 0x013f280000300800 */
[----:B------:R-:W4:Y:S01]  /*19330*/  LDL.LU R4, [R1+0x208] ;  /* 0x0002080001047983 */ /* 0x000f220000300800 */
[----:B------:R-:W-:Y:S01]  /*19340*/  ULDC UR4, c[0x0][0xc] ;  /* 0x0000030000047ab9 */ /* 0x000fe20000000800 */
[----:B------:R-:W-:Y:S01]  /*19350*/  ULDC UR5, c[0x0][0x10] ;  /* 0x0000040000057ab9 */ /* 0x000fe20000000800 */
[----:B-----5:R-:W4:Y:S01]  /*19360*/  LDC R3, c[0x0][0x14] ;  /* 0x00000500ff037b82 */ /* 0x020f220000000800 */
[----:B------:R-:W-:Y:S01]  /*19370*/  UIMAD.WIDE.U32 UR4, UR4, UR5, URZ ;  /* 0x00000005040472a5 */ /* 0x000fe2000f8e003f */
[----:B------:R-:W-:Y:S01]  /*19380*/  PRMT R0, RZ, 0x7610, R0 ;  /* 0x00007610ff007816 */ /* 0x000fe20000000000 */
[----:B------:R-:W-:Y:S01]  /*19390*/  UMOV UR42, 0xffffffff ;  /* 0xffffffff002a7882 */ /* 0x000fe20000000000 */
[----:B------:R-:W-:-:S03]  /*193a0*/  UMOV UR43, 0xffffffff ;  /* 0xffffffff002b7882 */ /* 0x000fc60000000000 */
[----:B----4-:R-:W-:-:S04]  /*193b0*/  IMAD.WIDE.U32 R4, R3, UR4, R4 ;  /* 0x0000000403047c25 */ /* 0x010fc8000f8e0004 */
[----:B------:R-:W-:Y:S01]  /*193c0*/  IMAD R3, R3, UR5, RZ ;  /* 0x0000000503037c24 */ /* 0x000fe2000f8e02ff */
[----:B------:R-:W-:Y:S01]  /*193d0*/  ULDC.64 UR4, c[0x0][0x650] ;  /* 0x0001940000047ab9 */ /* 0x000fe20000000a00 */
[----:B------:R-:W-:Y:S01]  /*193e0*/  IMAD.MOV.U32 R7, RZ, RZ, R4 ;  /* 0x000000ffff077224 */ /* 0x000fe200078e0004 */
[----:B------:R-:W-:Y:S01]  /*193f0*/  ISETP.GE.U32.AND P0, PT, R4, UR4, PT ;  /* 0x0000000404007c0c */ /* 0x000fe2000bf06070 */
[----:B------:R-:W-:-:S05]  /*19400*/  IMAD.IADD R6, R5, 0x1, R3 ;  /* 0x0000000105067824 */ /* 0x000fca00078e0203 */
[----:B------:R0:W-:Y:S01]  /*19410*/  STL [R1+0x204], R6 ;  /* 0x0002040601007387 */ /* 0x0001e20000100800 */
[----:B------:R-:W-:-:S03]  /*19420*/  ISETP.GE.U32.AND.EX P0, PT, R6, UR5, PT, P0 ;  /* 0x0000000506007c0c */ /* 0x000fc6000bf06100 */
[----:B------:R0:W-:Y:S10]  /*19430*/  STL [R1+0x208], R7 ;  /* 0x0002080701007387 */ /* 0x0001f40000100800 */
[----:B0-----:R-:W-:Y:S05]  /*19440*/  @P0 BRA `(.L_x_541) ;  /* 0x0000000400880947 */ /* 0x001fea0003800000 */
[----:B------:R-:W0:Y:S01]  /*19450*/  S2UR UR6, SR_CTAID.X ;  /* 0x00000000000679c3 */ /* 0x000e220000002500 */
[----:B------:R-:W-:Y:S01]  /*19460*/  ULDC.64 UR12, c[0x0][0x628] ;  /* 0x00018a00000c7ab9 */ /* 0x000fe20000000a00 */
[----:B------:R-:W-:Y:S01]  /*19470*/  ULDC UR4, c[0x0][0x150] ;  /* 0x0000540000047ab9 */ /* 0x000fe20000000800 */
[----:B------:R-:W-:Y:S01]  /*19480*/  ISETP.NE.U32.AND P0, PT, RZ, UR12, PT ;  /* 0x0000000cff007c0c */ /* 0x000fe2000bf05070 */
[----:B------:R-:W-:Y:S01]  /*19490*/  ULDC UR15, c[0x0][0x630] ;  /* 0x00018c00000f7ab9 */ /* 0x000fe20000000800 */
[C---:B------:R-:W-:Y:S01]  /*194a0*/  R2UR UR16, R7.reuse ;  /* 0x00000000071072ca */ /* 0x040fe200000e0000 */
[----:B------:R-:W-:Y:S01]  /*194b0*/  ULDC UR19, c[0x0][0x154] ;  /* 0x0000550000137ab9 */ /* 0x000fe20000000800 */
[----:B------:R-:W-:Y:S01]  /*194c0*/  ISETP.NE.AND.EX P0, PT, RZ, UR13, PT, P0 ;  /* 0x0000000dff007c0c */ /* 0x000fe2000bf05300 */
[----:B------:R-:W1:Y:S01]  /*194d0*/  S2UR UR18, SR_CTAID.Y ;  /* 0x00000000001279c3 */ /* 0x000e620000002600 */
[----:B------:R-:W-:Y:S02]  /*194e0*/  R2UR UR17, R6 ;  /* 0x00000000061172ca */ /* 0x000fe400000e0000 */
[----:B------:R-:W-:-:S02]  /*194f0*/  R2UR UR10, R7 ;  /* 0x00000000070a72ca */ /* 0x000fc400000e0000 */
[----:B------:R-:W-:Y:S02]  /*19500*/  R2UR UR11, R6 ;  /* 0x00000000060b72ca */ /* 0x000fe400000e0000 */
[----:B0-----:R-:W-:-:S05]  /*19510*/  I2FP.F32.U32 R0, UR6 ;  /* 0x0000000600007c45 */ /* 0x001fca0008201000 */
[----:B------:R-:W-:-:S04]  /*19520*/  FMUL R0, R0, UR4 ;  /* 0x0000000400007c20 */ /* 0x000fc80008400000 */
[----:B------:R0:W4:Y:S01]  /*19530*/  F2I.U32.TRUNC.NTZ R3, R0 ;  /* 0x0000000000037305 */ /* 0x000122000020f000 */
[----:B-1----:R-:W-:Y:S05]  /*19540*/  @!P0 BRA `(.L_x_542) ;  /* 0x0000000000308947 */ /* 0x002fea0003800000 */
        /* <DEDUP_REMOVED lines=12> */
.L_x_542:
[----:B------:R-:W-:Y:S01]  /*19610*/  USHF.R.U64 UR43, UR10, UR15, UR11 ;  /* 0x0000000f0a2b7299 */ /* 0x000fe2000800120b */
[----:B0-----:R-:W-:Y:S01]  /*19620*/  I2FP.F32.U32 R0, UR18 ;  /* 0x0000001200007c45 */ /* 0x001fe20008201000 */
[----:B------:R-:W-:Y:S02]  /*19630*/  USHF.R.U32.HI UR4, URZ, UR15, UR11 ;  /* 0x0000000f3f047299 */ /* 0x000fe4000801160b */
[----:B------:R-:W-:Y:S02]  /*19640*/  UIADD3 UR10, UP0, URZ, -UR43, URZ ;  /* 0x8000002b3f0a7290 */ /* 0x000fe4000ff1e03f */
[----:B------:R-:W-:Y:S01]  /*19650*/  FMUL R0, R0, UR19 ;  /* 0x0000001300007c20 */ /* 0x000fe20008400000 */
[----:B------:R-:W-:Y:S01]  /*19660*/  ULDC.64 UR12, c[0x0][0x620] ;  /* 0x00018800000c7ab9 */ /* 0x000fe20000000a00 */
[----:B------:R-:W-:Y:S01]  /*19670*/  UIADD3.X UR4, URZ, ~UR4, URZ, UP0, !UPT ;  /* 0x800000043f047290 */ /* 0x000fe200087fe43f */
[----:B------:R-:W-:Y:S01]  /*19680*/  UMOV UR8, UR16 ;  /* 0x0000001000087c82 */ /* 0x000fe20008000000 */
[----:B------:R-:W-:-:S02]  /*19690*/  UMOV UR9, UR17 ;  /* 0x0000001100097c82 */ /* 0x000fc40008000000 */
[----:B------:R-:W-:Y:S01]  /*196a0*/  UIMAD UR4, UR4, UR12, URZ ;  /* 0x0000000c040472a4 */ /* 0x000fe2000f8e023f */
[----:B------:R-:W0:Y:S01]  /*196b0*/  F2I.U32.TRUNC.NTZ R0, R0 ;  /* 0x0000000000007305 */ /* 0x000e22000020f000 */
[----:B------:R-:W-:Y:S01]  /*196c0*/  UIMAD.WIDE.U32 UR8, UR10, UR12, UR8 ;  /* 0x0000000c0a0872a5 */ /* 0x000fe2000f8e0008 */
[----:B----4-:R-:W-:Y:S01]  /*196d0*/  R2UR UR12, R3 ;  /* 0x00000000030c72ca */ /* 0x010fe200000e0000 */
[----:B------:R-:W-:Y:S01]  /*196e0*/  UIMAD UR10, UR10, UR13, UR4 ;  /* 0x0000000d0a0a72a4 */ /* 0x000fe2000f8e0204 */
[----:B------:R-:W-:Y:S01]  /*196f0*/  ULDC UR11, c[0x0][0x618] ;  /* 0x00018600000b7ab9 */ /* 0x000fe20000000800 */
[----:B------:R-:W-:Y:S02]  /*19700*/  ULDC UR21, c[0x0][0x658] ;  /* 0x0001960000157ab9 */ /* 0x000fe40000000800 */
[----:B------:R-:W-:Y:S01]  /*19710*/  UIADD3 UR9, UR9, UR10, URZ ;  /* 0x0000000a09097290 */ /* 0x000fe2000fffe03f */
[----:B------:R-:W-:Y:S01]  /*19720*/  UMOV UR15, 0xffffffff ;  /* 0xffffffff000f7882 */ /* 0x000fe20000000000 */
[----:B------:R-:W-:Y:S01]  /*19730*/  ULDC.64 UR4, c[0x0][0x640] ;  /* 0x0001900000047ab9 */ /* 0x000fe20000000a00 */
[----:B------:R-:W-:Y:S01]  /*19740*/  USHF.L.U32 UR15, UR15, UR21, URZ ;  /* 0x000000150f0f7299 */ /* 0x000fe2000800063f */
[----:B------:R-:W-:Y:S01]  /*19750*/  ISETP.NE.U32.AND P0, PT, RZ, UR4, PT ;  /* 0x00000004ff007c0c */ /* 0x000fe2000bf05070 */
[----:B------:R-:W-:-:S02]  /*19760*/  USHF.R.U64 UR16, UR8, UR11, UR9 ;  /* 0x0000000b08107299 */ /* 0x000fc40008001209 */
[----:B------:R-:W-:Y:S01]  /*19770*/  USHF.R.U32.HI UR8, URZ, UR11, UR9 ;  /* 0x0000000b3f087299 */ /* 0x000fe20008011609 */
[----:B0-----:R-:W-:Y:S01]  /*19780*/  R2UR UR14, R0 ;  /* 0x00000000000e72ca */ /* 0x001fe200000e0000 */
[----:B------:R-:W-:Y:S01]  /*19790*/  ULDC UR17, c[0x0][0x608] ;  /* 0x0001820000117ab9 */ /* 0x000fe20000000800 */
[----:B------:R-:W-:Y:S01]  /*197a0*/  ULOP3.LUT UR41, URZ, UR15, URZ, 0x33, !UPT ;  /* 0x0000000f3f297292 */ /* 0x000fe2000f8e333f */
[----:B------:R-:W-:Y:S01]  /*197b0*/  ISETP.NE.AND.EX P0, PT, RZ, UR5, PT, P0 ;  /* 0x00000005ff007c0c */ /* 0x000fe2000bf05300 */
[----:B------:R-:W-:Y:S02]  /*197c0*/  USHF.R.U64 UR15, UR16, UR17, UR8 ;  /* 0x00000011100f7299 */ /* 0x000fe40008001208 */
[----:B------:R-:W-:Y:S02]  /*197d0*/  USHF.R.U32.HI UR8, URZ, UR17, UR8 ;  /* 0x000000113f087299 */ /* 0x000fe40008011608 */
[----:B------:R-:W-:Y:S02]  /*197e0*/  UIADD3 UR12, -UR12, URZ, URZ ;  /* 0x0000003f0c0c7290 */ /* 0x000fe4000fffe13f */
[----:B------:R-:W-:Y:S01]  /*197f0*/  USHF.R.U64 UR17, UR15, UR21, UR8 ;  /* 0x000000150f117299 */ /* 0x000fe20008001208 */
[----:B------:R-:W-:Y:S01]  /*19800*/  UMOV UR19, 0x1 ;  /* 0x0000000100137882 */ /* 0x000fe20000000000 */
[----:B------:R-:W-:Y:S01]  /*19810*/  ULDC UR13, c[0x0][0x144] ;  /* 0x00005100000d7ab9 */ /* 0x000fe20000000800 */
[----:B------:R-:W-:Y:S01]  /*19820*/  ULDC UR7, c[0x0][0x600] ;  /* 0x0001800000077ab9 */ /* 0x000fe20000000800 */
[----:B------:R-:W-:-:S02]  /*19830*/  USHF.L.U32 UR24, UR19, UR21, URZ ;  /* 0x0000001513187299 */ /* 0x000fc4000800063f */
[----:B------:R-:W-:Y:S02]  /*19840*/  USHF.R.U32.HI UR8, URZ, UR21, UR8 ;  /* 0x000000153f087299 */ /* 0x000fe40008011608 */
[----:B------:R-:W-:Y:S02]  /*19850*/  UIMAD UR21, UR13, UR12, UR6 ;  /* 0x0000000c0d1572a4 */ /* 0x000fe4000f8e0206 */
[----:B------:R-:W-:Y:S02]  /*19860*/  UIADD3 UR20, UR7, -0x1, URZ ;  /* 0xffffffff07147890 */ /* 0x000fe4000fffe03f */
[----:B------:R-:W-:Y:S01]  /*19870*/  UIADD3 UR19, -UR14, URZ, URZ ;  /* 0x0000003f0e137290 */ /* 0x000fe2000fffe13f */
[----:B------:R-:W-:Y:S01]  /*19880*/  ULDC UR25, c[0x0][0x148] ;  /* 0x0000520000197ab9 */ /* 0x000fe20000000800 */
[----:B------:R-:W-:Y:S01]  /*19890*/  ULDC UR22, c[0x0][0x648] ;  /* 0x0001920000167ab9 */ /* 0x000fe20000000800 */
[----:B------:R-:W-:Y:S01]  /*198a0*/  ULDC UR23, c[0x0][0x638] ;  /* 0x00018e0000177ab9 */ /* 0x000fe20000000800 */
        /* <DEDUP_REMOVED lines=14> */
.L_x_543:
[----:B------:R-:W-:Y:S01]  /*19990*/  UISETP.NE.AND UP0, UPT, UR45, URZ, UPT ;  /* 0x0000003f2d00728c */ /* 0x000fe2000bf05270 */
[----:B------:R-:W-:Y:S01]  /*199a0*/  MOV R0, 0x1 ;  /* 0x0000000100007802 */ /* 0x000fe20000000f00 */
[----:B------:R-:W-:Y:S02]  /*199b0*/  USHF.R.U64 UR4, UR6, UR22, UR8 ;  /* 0x0000001606047299 */ /* 0x000fe40008001208 */
[----:B------:R-:W-:Y:S02]  /*199c0*/  ULOP3.LUT UR41, UR15, UR41, URZ, 0xc0, !UPT ;  /* 0x000000290f297292 */ /* 0x000fe4000f8ec03f */
[----:B------:R-:W-:Y:S02]  /*199d0*/  UIADD3 UR5, -UR4, URZ, URZ ;  /* 0x0000003f04057290 */ /* 0x000fe4000fffe13f */
[----:B------:R-:W-:Y:S02]  /*199e0*/  UIMAD UR41, UR24, UR4, UR41 ;  /* 0x00000004182972a4 */ /* 0x000fe4000f8e0229 */
[----:B------:R-:W-:-:S02]  /*199f0*/  ULOP3.LUT UR16, UR16, UR20, URZ, 0xc0, !UPT ;  /* 0x0000001410107292 */ /* 0x000fc4000f8ec03f */
[----:B------:R-:W-:Y:S02]  /*19a00*/  @UP0 UIMAD UR21, UR25, UR19, UR18 ;  /* 0x00000013191502a4 */ /* 0x000fe4000f8e0212 */
[----:B------:R-:W-:-:S03]  /*19a10*/  UIMAD UR4, UR5, UR23, UR17 ;  /* 0x00000017050472a4 */ /* 0x000fc6000f8e0211 */
[----:B------:R-:W-:Y:S01]  /*19a20*/  ULDC UR5, c[0x0][0x610] ;  /* 0x0001840000057ab9 */ /* 0x000fe20000000800 */
[----:B------:R-:W-:Y:S02]  /*19a30*/  UIMAD UR4, UR4, UR7, UR16 ;  /* 0x00000007040472a4 */ /* 0x000fe4000f8e0210 */
[----:B------:R-:W-:-:S04]  /*19a40*/  UIMAD UR41, UR41, UR5, UR21 ;  /* 0x00000005292972a4 */ /* 0x000fc8000f8e0215 */
[----:B------:R-:W-:Y:S02]  /*19a50*/  USEL UR42, UR4, UR41, !UP0 ;  /* 0x00000029042a7287 */ /* 0x000fe4000c000000 */
[----:B------:R-:W-:-:S12]  /*19a60*/  USEL UR41, UR41, UR4, !UP0 ;  /* 0x0000000429297287 */ /* 0x000fd8000c000000 */
.L_x_541:
[----:B------:R-:W-:-:S13]  /*19a70*/  LOP3.LUT P0, RZ, R0, 0xff, RZ, 0xc0, !PT ;  /* 0x000000ff00ff7812 */ /* 0x000fda000780c0ff */
[----:B------:R-:W-:Y:S05]  /*19a80*/  @P0 BRA `(.L_x_544) ;  /* 0xfffffe78002c0947 */ /* 0x000fea000383ffff */
[----:B------:R-:W-:Y:S05]  /*19a90*/  EXIT ;  /* 0x000000000000794d */ /* 0x000fea0003800000 */
.L_x_7:
[----:B------:R-:W2:Y:S01]  /*19aa0*/  LDL R5, [R1+0x208] ;  /* 0x0002080001057983 */ /* 0x000ea20000100800 */
[----:B------:R-:W-:-:S03]  /*19ab0*/  ULDC.64 UR4, c[0x0][0x650] ;  /* 0x0001940000047ab9 */ /* 0x000fc60000000a00 */
[----:B------:R-:W3:Y:S01]  /*19ac0*/  LDL R4, [R1+0x204] ;  /* 0x0002040001047983 */ /* 0x000ee20000100800 */
[----:B------:R-:W-:Y:S01]  /*19ad0*/  PRMT R0, RZ, 0x7610, R0 ;  /* 0x00007610ff007816 */ /* 0x000fe20000000000 */
[----:B------:R-:W-:Y:S02]  /*19ae0*/  IMAD.MOV.U32 R3, RZ, RZ, -0x1 ;  /* 0xffffffffff037424 */ /* 0x000fe400078e00ff */
[----:B------:R-:W-:Y:S02]  /*19af0*/  IMAD.MOV.U32 R2, RZ, RZ, -0x1 ;  /* 0xffffffffff027424 */ /* 0x000fe400078e00ff */
[----:B------:R-:W-:Y:S01]  /*19b00*/  IMAD.MOV.U32 R11, RZ, RZ, -0x1 ;  /* 0xffffffffff0b7424 */ /* 0x000fe200078e00ff */
[----:B--2---:R-:W-:-:S04]  /*19b10*/  ISETP.GE.U32.AND P0, PT, R5, UR4, PT ;  /* 0x0000000405007c0c */ /* 0x004fc8000bf06070 */
[----:B---3--:R-:W-:-:S13]  /*19b20*/  ISETP.GE.U32.AND.EX P0, PT, R4, UR5, PT, P0 ;  /* 0x0000000504007c0c */ /* 0x008fda000bf06100 */
        /* <DEDUP_REMOVED lines=21> */
.L_x_546:
[----:B------:R-:W-:Y:S01]  /*19c80*/  USHF.R.U64 UR4, UR14, UR19, UR15 ;  /* 0x000000130e047299 */ /* 0x000fe2000800120f */
[----:B------:R-:W-:Y:S01]  /*19c90*/  R2UR UR7, R4 ;  /* 0x00000000040772ca */ /* 0x000fe200000e0000 */
[----:B------:R-:W-:Y:S02]  /*19ca0*/  USHF.R.U32.HI UR5, URZ, UR19, UR15 ;  /* 0x000000133f057299 */ /* 0x000fe4000801160f */
[----:B------:R-:W-:Y:S01]  /*19cb0*/  UIADD3 UR13, UP0, URZ, -UR4, URZ ;  /* 0x800000043f0d7290 */ /* 0x000fe2000ff1e03f */
[----:B------:R-:W-:Y:S01]  /*19cc0*/  ULDC.64 UR14, c[0x0][0x620] ;  /* 0x00018800000e7ab9 */ /* 0x000fe20000000a00 */
[----:B------:R-:W-:Y:S02]  /*19cd0*/  UMOV UR6, UR20 ;  /* 0x0000001400067c82 */ /* 0x000fe40008000000 */
[----:B------:R-:W-:Y:S02]  /*19ce0*/  UIADD3.X UR5, URZ, ~UR5, URZ, UP0, !UPT ;  /* 0x800000053f057290 */ /* 0x000fe400087fe43f */
[----:B------:R-:W-:-:S02]  /*19cf0*/  UISETP.NE.AND UP1, UPT, UR45, URZ, UPT ;  /* 0x0000003f2d00728c */ /* 0x000fc4000bf25270 */
[----:B------:R-:W-:Y:S02]  /*19d00*/  UIMAD UR5, UR5, UR14, URZ ;  /* 0x0000000e050572a4 */ /* 0x000fe4000f8e023f */
[----:B------:R-:W-:Y:S02]  /*19d10*/  UIMAD.WIDE.U32 UR6, UR13, UR14, UR6 ;  /* 0x0000000e0d0672a5 */ /* 0x000fe4000f8e0006 */
[----:B------:R-:W-:Y:S01]  /*19d20*/  UIMAD UR5, UR13, UR15, UR5 ;  /* 0x0000000f0d0572a4 */ /* 0x000fe2000f8e0205 */
[----:B------:R-:W-:Y:S02]  /*19d30*/  ULDC UR14, c[0x0][0x608] ;  /* 0x00018200000e7ab9 */ /* 0x000fe40000000800 */
[----:B------:R-:W-:Y:S01]  /*19d40*/  ULDC UR13, c[0x0][0x618] ;  /* 0x00018600000d7ab9 */ /* 0x000fe20000000800 */
[----:B------:R-:W-:Y:S01]  /*19d50*/  UIADD3 UR5, UR7, UR5, URZ ;  /* 0x0000000507057290 */ /* 0x000fe2000fffe03f */
[----:B------:R-:W-:Y:S01]  /*19d60*/  ULDC UR22, c[0x0][0x658] ;  /* 0x0001960000167ab9 */ /* 0x000fe20000000800 */
[----:B------:R-:W-:-:S02]  /*19d70*/  @UP1 UIMAD UR8, UR11, UR12, UR10 ;  /* 0x0000000c0b0812a4 */ /* 0x000fc4000f8e020a */
[----:B------:R-:W-:Y:S02]  /*19d80*/  USHF.R.U64 UR17, UR6, UR13, UR5 ;  /* 0x0000000d06117299 */ /* 0x000fe40008001205 */
[----:B------:R-:W-:Y:S01]  /*19d90*/  USHF.R.U32.HI UR5, URZ, UR13, UR5 ;  /* 0x0000000d3f057299 */ /* 0x000fe20008011605 */
[----:B------:R-:W-:Y:S01]  /*19da0*/  ULDC.64 UR6, c[0x0][0x640] ;  /* 0x0001900000067ab9 */ /* 0x000fe20000000a00 */
[----:B------:R-:W-:Y:S01]  /*19db0*/  UMOV UR10, 0xffffffff ;  /* 0xffffffff000a7882 */ /* 0x000fe20000000000 */
[----:B------:R-:W-:Y:S01]  /*19dc0*/  ISETP.NE.U32.AND P0, PT, RZ, UR6, PT ;  /* 0x00000006ff007c0c */ /* 0x000fe2000bf05070 */
[----:B------:R-:W-:Y:S02]  /*19dd0*/  USHF.R.U64 UR18, UR17, UR14, UR5 ;  /* 0x0000000e11127299 */ /* 0x000fe40008001205 */
[----:B------:R-:W-:Y:S01]  /*19de0*/  USHF.R.U32.HI UR5, URZ, UR14, UR5 ;  /* 0x0000000e3f057299 */ /* 0x000fe20008011605 */
[----:B------:R-:W-:Y:S01]  /*19df0*/  ISETP.NE.AND.EX P0, PT, RZ, UR7, PT, P0 ;  /* 0x00000007ff007c0c */ /* 0x000fe2000bf05300 */
[----:B------:R-:W-:-:S02]  /*19e00*/  USHF.L.U32 UR11, UR10, UR22, URZ ;  /* 0x000000160a0b7299 */ /* 0x000fc4000800063f */
[----:B------:R-:W-:Y:S01]  /*19e10*/  USHF.R.U64 UR19, UR18, UR22, UR5 ;  /* 0x0000001612137299 */ /* 0x000fe20008001205 */
[----:B------:R-:W-:Y:S01]  /*19e20*/  ULDC UR20, c[0x0][0x600] ;  /* 0x0001800000147ab9 */ /* 0x000fe20000000800 */
[----:B------:R-:W-:Y:S02]  /*19e30*/  USHF.R.U32.HI UR10, URZ, UR22, UR5 ;  /* 0x000000163f0a7299 */ /* 0x000fe40008011605 */
[----:B------:R-:W-:Y:S02]  /*19e40*/  UIADD3 UR21, UR20, -0x1, URZ ;  /* 0xffffffff14157890 */ /* 0x000fe4000fffe03f */
[----:B------:R-:W-:Y:S01]  /*19e50*/  ULOP3.LUT UR26, URZ, UR11, URZ, 0x33, !UPT ;  /* 0x0000000b3f1a7292 */ /* 0x000fe2000f8e333f */
        /* <DEDUP_REMOVED lines=17> */
.L_x_547:
[----:B------:R-:W-:Y:S01]  /*19f70*/  USHF.R.U64 UR6, UR5, UR23, UR10 ;  /* 0x0000001705067299 */ /* 0x000fe2000800120a */
[----:B------:R-:W-:Y:S01]  /*19f80*/  IMAD.MOV.U32 R0, RZ, RZ, 0x1 ;  /* 0x00000001ff007424 */ /* 0x000fe200078e00ff */
[----:B------:R-:W-:Y:S01]  /*19f90*/  USHF.L.U32 UR25, UR25, UR22, URZ ;  /* 0x0000001619197299 */ /* 0x000fe2000800063f */
[----:B------:R-:W-:Y:S01]  /*19fa0*/  IMAD.U32 R11, RZ, RZ, UR4 ;  /* 0x00000004ff0b7e24 */ /* 0x000fe2000f8e00ff */
[----:B------:R-:W-:Y:S02]  /*19fb0*/  ULOP3.LUT UR5, UR18, UR26, URZ, 0xc0, !UPT ;  /* 0x0000001a12057292 */ /* 0x000fe4000f8ec03f */
[----:B------:R-:W-:Y:S02]  /*19fc0*/  UIADD3 UR7, -UR6, URZ, URZ ;  /* 0x0000003f06077290 */ /* 0x000fe4000fffe13f */
[----:B------:R-:W-:Y:S02]  /*19fd0*/  UIMAD UR6, UR25, UR6, UR5 ;  /* 0x00000006190672a4 */ /* 0x000fe4000f8e0205 */
[----:B------:R-:W-:-:S02]  /*19fe0*/  ULOP3.LUT UR17, UR17, UR21, URZ, 0xc0, !UPT ;  /* 0x0000001511117292 */ /* 0x000fc4000f8ec03f */
[----:B------:R-:W-:Y:S02]  /*19ff0*/  UIMAD UR5, UR7, UR24, UR19 ;  /* 0x00000018070572a4 */ /* 0x000fe4000f8e0213 */
[----:B------:R-:W-:Y:S01]  /*1a000*/  UISETP.NE.AND UP0, UPT, UR45, URZ, UPT ;  /* 0x0000003f2d00728c */ /* 0x000fe2000bf05270 */
[----:B------:R-:W-:Y:S01]  /*1a010*/  ULDC UR7, c[0x0][0x610] ;  /* 0x0001840000077ab9 */ /* 0x000fe20000000800 */
[----:B------:R-:W-:Y:S02]  /*1a020*/  UIMAD UR5, UR5, UR20, UR17 ;  /* 0x00000014050572a4 */ /* 0x000fe4000f8e0211 */
[----:B------:R-:W-:-:S04]  /*1a030*/  UIMAD UR8, UR6, UR7, UR8 ;  /* 0x00000007060872a4 */ /* 0x000fc8000f8e0208 */
[----:B------:R-:W-:Y:S02]  /*1a040*/  USEL UR6, UR5, UR8, !UP0 ;  /* 0x0000000805067287 */ /* 0x000fe4000c000000 */
[----:B------:R-:W-:-:S04]  /*1a050*/  USEL UR8, UR8, UR5, !UP0 ;  /* 0x0000000508087287 */ /* 0x000fc8000c000000 */
[----:B------:R-:W-:Y:S02]  /*1a060*/  IMAD.U32 R2, RZ, RZ, UR6 ;  /* 0x00000006ff027e24 */ /* 0x000fe4000f8e00ff */
[----:B------:R-:W-:-:S07]  /*1a070*/  IMAD.U32 R3, RZ, RZ, UR8 ;  /* 0x00000008ff037e24 */ /* 0x000fce000f8e00ff */
.L_x_545:
[----:B------:R-:W-:-:S08]  /*1a080*/  NOP ;  /* 0x0000000000007918 */ /* 0x000fd00000000000 */
[----:B0-----:R-:W0:-:S00]  /*1a090*/  USETMAXREG.DEALLOC.CTAPOOL 0x18 ;  /* 0x00000018000079c8 */ /* 0x001e0000080e0500 */
[----:B------:R-:W-:-:S13]  /*1a0a0*/  ISETP.NE.AND P0, PT, RZ, UR9, PT ;  /* 0x00000009ff007c0c */ /* 0x000fda000bf05270 */
[----:B------:R-:W-:Y:S05]  /*1a0b0*/  @P0 EXIT ;  /* 0x000000000000094d */ /* 0x000fea0003800000 */
[----:B0-----:R-:W-:Y:S01]  /*1a0c0*/  LOP3.LUT P0, RZ, R0, 0xff, RZ, 0xc0, !PT ;  /* 0x000000ff00ff7812 */ /* 0x001fe2000780c0ff */
[----:B------:R-:W-:Y:S02]  /*1a0d0*/  IMAD.MOV.U32 R0, RZ, RZ, 0x1 ;  /* 0x00000001ff007424 */ /* 0x000fe400078e00ff */
[----:B------:R-:W-:-:S10]  /*1a0e0*/  IMAD.MOV.U32 R6, RZ, RZ, RZ ;  /* 0x000000ffff067224 */ /* 0x000fd400078e00ff */
[----:B------:R-:W-:Y:S05]  /*1a0f0*/  @!P0 BRA `(.L_x_548) ;  /* 0x0000000c00708947 */ /* 0x000fea0003800000 */
[----:B------:R-:W0:Y:S01]  /*1a100*/  LDC R0, c[0x0][0x28c] ;  /* 0x0000a300ff007b82 */ /* 0x000e220000000800 */
[----:B------:R-:W-:Y:S01]  /*1a110*/  ULDC UR5, c[0x0][0x658] ;  /* 0x0001960000057ab9 */ /* 0x000fe20000000800 */
[----:B------:R-:W-:Y:S01]  /*1a120*/  UMOV UR7, 0xffffffff ;  /* 0xffffffff00077882 */ /* 0x000fe20000000000 */
[----:B------:R-:W-:Y:S01]  /*1a130*/  ULDC UR6, c[0x0][0xc] ;  /* 0x0000030000067ab9 */ /* 0x000fe20000000800 */
[----:B------:R-:W-:Y:S01]  /*1a140*/  USHF.L.U32 UR9, UR7, UR5, URZ ;  /* 0x0000000507097299 */ /* 0x000fe2000800063f */
[----:B------:R-:W-:Y:S01]  /*1a150*/  BSSY B0, `(.L_x_548) ;  /* 0x00000d6000007945 */ /* 0x000fe20003800000 */
[----:B------:R-:W-:Y:S01]  /*1a160*/  UMOV UR8, 0x1 ;  /* 0x0000000100087882 */ /* 0x000fe20000000000 */
[----:B------:R-:W-:Y:S01]  /*1a170*/  ULDC UR7, c[0x0][0x10] ;  /* 0x0000040000077ab9 */ /* 0x000fe20000000800 */
[----:B------:R-:W1:Y:S01]  /*1a180*/  S2UR UR10, SR_CgaCtaId ;  /* 0x00000000000a79c3 */ /* 0x000e620000008800 */
[----:B------:R-:W-:Y:S01]  /*1a190*/  UIMAD.WIDE.U32 UR6, UR6, UR7, URZ ;  /* 0x00000007060672a5 */ /* 0x000fe2000f8e003f */
[----:B------:R-:W-:Y:S01]  /*1a1a0*/  IMAD.MOV.U32 R10, RZ, RZ, 0x1 ;  /* 0x00000001ff0a7424 */ /* 0x000fe200078e00ff */
[----:B------:R-:W-:Y:S01]  /*1a1b0*/  USHF.L.U32 UR5, UR8, UR5, URZ ;  /* 0x0000000508057299 */ /* 0x000fe2000800063f */
[----:B------:R-:W-:Y:S01]  /*1a1c0*/  MOV R6, RZ ;  /* 0x000000ff00067202 */ /* 0x000fe20000000f00 */
[----:B------:R-:W-:Y:S01]  /*1a1d0*/  ULDC UR4, c[0x0][0x600] ;  /* 0x0001800000047ab9 */ /* 0x000fe20000000800 */
[----:B------:R-:W-:Y:S01]  /*1a1e0*/  ULDC UR8, c[0x0][0x14] ;  /* 0x0000050000087ab9 */ /* 0x000fe20000000800 */
[----:B------:R-:W-:-:S02]  /*1a1f0*/  ULOP3.LUT UR21, UR40, 0x2, URZ, 0xfc, !UPT ;  /* 0x0000000228157892 */ /* 0x000fc4000f8efc3f */
[----:B------:R-:W-:Y:S02]  /*1a200*/  UIMAD.WIDE.U32 UR22, UR6, UR8, URZ ;  /* 0x00000008061672a5 */ /* 0x000fe4000f8e003f */
[----:B------:R-:W-:Y:S02]  /*1a210*/  UIMAD UR13, UR7, UR8, URZ ;  /* 0x00000008070d72a4 */ /* 0x000fe4000f8e023f */
[----:B------:R-:W-:Y:S02]  /*1a220*/  UIADD3 UR4, UR4, -0x1, URZ ;  /* 0xffffffff04047890 */ /* 0x000fe4000fffe03f */
[----:B------:R-:W-:Y:S01]  /*1a230*/  ULOP3.LUT UR18, URZ, UR9, URZ, 0x33, !UPT ;  /* 0x000000093f127292 */ /* 0x000fe2000f8e333f */
[----:B0-----:R-:W-:Y:S01]  /*1a240*/  VIADD R0, R0, 0x1f ;  /* 0x0000001f00007836 */ /* 0x001fe20000000000 */
[----:B------:R-:W-:Y:S01]  /*1a250*/  UIADD3 UR13, UR23, UR13, URZ ;  /* 0x0000000d170d7290 */ /* 0x000fe2000fffe03f */
[----:B------:R-:W-:-:S03]  /*1a260*/  ULDC.64 UR24, c[0x0][0x198] ;  /* 0x0000660000187ab9 */ /* 0x000fc60000000a00 */
[----:B------:R-:W-:Y:S01]  /*1a270*/  SHF.R.S32.HI R5, RZ, 0x1f, R0 ;  /* 0x0000001fff057819 */ /* 0x000fe20000011400 */
[----:B-1----:R-:W-:-:S03]  /*1a280*/  IMAD.U32 R8, RZ, RZ, UR10 ;  /* 0x0000000aff087e24 */ /* 0x002fc6000f8e00ff */
[----:B------:R-:W-:Y:S01]  /*1a290*/  LEA.HI R5, R5, R0, RZ, 0x5 ;  /* 0x0000000005057211 */ /* 0x000fe200078f28ff */
[----:B------:R-:W-:-:S03]  /*1a2a0*/  IMAD.MOV.U32 R0, RZ, RZ, 0x1 ;  /* 0x00000001ff007424 */ /* 0x000fc600078e00ff */
[----:B------:R-:W-:-:S05]  /*1a2b0*/  SHF.R.S32.HI R7, RZ, 0x5, R5 ;  /* 0x00000005ff077819 */ /* 0x000fca0000011405 */
[----:B------:R-:W-:-:S07]  /*1a2c0*/  VIADD R16, R7, 0x1 ;  /* 0x0000000107107836 */ /* 0x000fce0000000000 */
.L_x_559:
[----:B------:R-:W-:-:S03]  /*1a2d0*/  UMOV UR6, 0xffffffff ;  /* 0xffffffff00067882 */ /* 0x000fc60000000000 */
[----:B------:R-:W-:Y:S05]  /*1a2e0*/  BRA.DIV UR6, `(.L_x_549) ;  /* 0x0000000e06e07947 */ /* 0x000fea000b800000 */
[----:B------:R-:W-:-:S13]  /*1a2f0*/  ELECT P6, URZ, PT ;  /* 0x00000000003f782f */ /* 0x000fda00038c0000 */
.L_x_570:
[----:B------:R-:W0:Y:S01]  /*1a300*/  LDC R4, c[0x0][0x28c] ;  /* 0x0000a300ff047b82 */ /* 0x000e220000000800 */
[----:B------:R-:W-:Y:S01]  /*1a310*/  BSSY B1, `(.L_x_550) ;  /* 0x000003d000017945 */ /* 0x000fe20003800000 */
[----:B0-----:R-:W-:-:S13]  /*1a320*/  ISETP.LT.OR P6, PT, R4, 0x1, !P6 ;  /* 0x000000010400780c */ /* 0x001fda00077c1670 */
[----:B------:R-:W-:Y:S05]  /*1a330*/  @P6 BRA `(.L_x_551) ;  /* 0x0000000000e86947 */ /* 0x000fea0003800000 */
[----:B------:R-:W-:Y:S02]  /*1a340*/  IMAD R3, R3, 0x2, R8 ;  /* 0x0000000203037824 */ /* 0x000fe400078e0208 */
[----:B------:R-:W-:Y:S02]  /*1a350*/  IMAD.SHL.U32 R2, R2, 0x100, RZ ;  /* 0x0000010002027824 */ /* 0x000fe400078e00ff */
[----:B------:R-:W-:Y:S02]  /*1a360*/  IMAD.SHL.U32 R5, R3, 0x80, RZ ;  /* 0x0000008003057824 */ /* 0x000fe400078e00ff */
[----:B------:R-:W-:Y:S02]  /*1a370*/  IMAD.MOV.U32 R13, RZ, RZ, RZ ;  /* 0x000000ffff0d7224 */ /* 0x000fe400078e00ff */
[----:B------:R-:W-:Y:S02]  /*1a380*/  IMAD.MOV.U32 R4, RZ, RZ, R16 ;  /* 0x000000ffff047224 */ /* 0x000fe400078e0010 */
[----:B------:R-:W-:-:S02]  /*1a390*/  IMAD.MOV.U32 R3, RZ, RZ, R0 ;  /* 0x000000ffff037224 */ /* 0x000fc400078e0000 */
[----:B------:R-:W-:-:S07]  /*1a3a0*/  IMAD.MOV.U32 R12, RZ, RZ, R6 ;  /* 0x000000ffff0c7224 */ /* 0x000fce00078e0006 */
.L_x_554:
[----:B------:R-:W0:Y:S01]  /*1a3b0*/  S2UR UR6, SR_CgaCtaId ;  /* 0x00000000000679c3 */ /* 0x000e220000008800 */
[----:B------:R-:W-:Y:S02]  /*1a3c0*/  MOV R9, 0x400 ;  /* 0x0000040000097802 */ /* 0x000fe40000000f00 */
[----:B------:R-:W-:Y:S01]  /*1a3d0*/  SHF.L.U32 R14, R3, 0x1f, RZ ;  /* 0x0000001f030e7819 */ /* 0x000fe200000006ff */
[----:B0-----:R-:W-:-:S05]  /*1a3e0*/  IMAD.U32 R8, RZ, RZ, UR6 ;  /* 0x00000006ff087e24 */ /* 0x001fca000f8e00ff */
[----:B------:R-:W-:-:S05]  /*1a3f0*/  LEA R9, R8, R9, 0x18 ;  /* 0x0000000908097211 */ /* 0x000fca00078ec0ff */
[----:B------:R-:W-:-:S04]  /*1a400*/  IMAD R15, R12, 0x8, R9 ;  /* 0x000000080c0f7824 */ /* 0x000fc800078e0209 */
[----:B------:R-:W0:Y:S02]  /*1a410*/  SYNCS.PHASECHK.TRANS64.TRYWAIT P0, [R15+URZ+0x20], R14 ;  /* 0x0000200e0f0075a7 */ /* 0x000e24000800017f */
[----:B0-----:R-:W-:Y:S05]  /*1a420*/  @!P0 BRA `(.L_x_552) ;  /* 0x0000000c00b08947 */ /* 0x001fea0003800000 */
.L_x_571:
[----:B------:R-:W1:Y:S01]  /*1a430*/  S2R R17, SR_TID.X ;  /* 0x0000000000117919 */ /* 0x000e620000002100 */
[----:B------:R-:W-:-:S04]  /*1a440*/  UPRMT UR6, UR21, 0x9910, URZ ;  /* 0x0000991015067896 */ /* 0x000fc8000800003f */
[----:B------:R-:W-:Y:S01]  /*1a450*/  UISETP.NE.AND UP0, UPT, UR6, 0x2, UPT ;  /* 0x000000020600788c */ /* 0x000fe2000bf05270 */
[----:B-1----:R-:W-:-:S13]  /*1a460*/  LOP3.LUT P0, RZ, R17, 0x7f, RZ, 0xc0, !PT ;  /* 0x0000007f11ff7812 */ /* 0x002fda000780c0ff */
[----:B0-----:R-:W0:Y:S02]  /*1a470*/  @!P0 LDC R14, c[0x0][0x500] ;  /* 0x00014000ff0e8b82 */ /* 0x001e240000000800 */
[----:B0-----:R0:W-:Y:S01]  /*1a480*/  @!P0 SYNCS.ARRIVE.TRANS64 RZ, [R15+URZ], R14 ;  /* 0x0000000e0fff89a7 */ /* 0x0011e2000800003f */
[----:B------:R-:W-:-:S13]  /*1a490*/  PLOP3.LUT P0, PT, PT, PT, UP0, 0x80, 0x0 ;  /* 0x000000000000781c */ /* 0x000fda0003f0f008 */
[----:B0-----:R-:W-:Y:S05]  /*1a4a0*/  @P0 BRA `(.L_x_553) ;  /* 0x0000000000040947 */ /* 0x001fea0003800000 */
[----:B------:R-:W-:Y:S01]  /*1a4b0*/  BPT.TRAP 0x1 ;  /* 0x000000040000795c */ /* 0x000fe20000300000 */
.L_x_553:
[----:B------:R-:W-:Y:S01]  /*1a4c0*/  IMAD R14, R12, 0x2, R8 ;  /* 0x000000020c0e7824 */ /* 0x000fe200078e0208 */
[----:B------:R-:W-:Y:S01]  /*1a4d0*/  R2UR UR9, R15 ;  /* 0x000000000f0972ca */ /* 0x000fe200000e0000 */
[----:B------:R-:W-:Y:S01]  /*1a4e0*/  VIADD R4, R4, 0xffffffff ;  /* 0xffffffff04047836 */ /* 0x000fe20000000000 */
[----:B------:R-:W-:Y:S01]  /*1a4f0*/  UIADD3 UR6, UP0, UR24, 0xf0, URZ ;  /* 0x000000f018067890 */ /* 0x000fe2000ff1e03f */
[----:B------:R-:W-:Y:S01]  /*1a500*/  R2UR UR11, R5 ;  /* 0x00000000050b72ca */ /* 0x000fe200000e0000 */
[----:B------:R-:W-:Y:S01]  /*1a510*/  UIADD3 UR26, UP1, UR24, 0x1f0, URZ ;  /* 0x000001f0181a7890 */ /* 0x000fe2000ff3e03f */
[----:B------:R-:W-:Y:S01]  /*1a520*/  SHF.L.U32 R14, R14, 0xc, RZ ;  /* 0x0000000c0e0e7819 */ /* 0x000fe200000006ff */
[----:B------:R-:W-:Y:S01]  /*1a530*/  UMOV UR20, 0x30000 ;  /* 0x0003000000147882 */ /* 0x000fe20000000000 */
[----:B------:R-:W-:Y:S01]  /*1a540*/  R2UR UR10, R13 ;  /* 0x000000000d0a72ca */ /* 0x000fe200000e0000 */
[----:B------:R-:W-:Y:S01]  /*1a550*/  UIADD3.X UR27, URZ, UR25, URZ, UP1, !UPT ;  /* 0x000000193f1b7290 */ /* 0x000fe20008ffe43f */
[----:B------:R-:W-:Y:S01]  /*1a560*/  R2UR UR12, R11 ;  /* 0x000000000b0c72ca */ /* 0x000fe200000e0000 */
[--C-:B------:R-:W-:Y:S01]  /*1a570*/  IMAD R14, R14, 0x4, R9.reuse ;  /* 0x000000040e0e7824 */ /* 0x100fe200078e0209 */
[----:B------:R-:W-:Y:S01]  /*1a580*/  R2UR UR19, R2 ;  /* 0x00000000021372ca */ /* 0x000fe200000e0000 */
[----:B------:R-:W-:Y:S01]  /*1a590*/  IMAD R9, R12, 0x8000, R9 ;  /* 0x000080000c097824 */ /* 0x000fe200078e0209 */
[----:B------:R-:W-:Y:S01]  /*1a5a0*/  ISETP.GT.AND P1, PT, R4, 0x1, PT ;  /* 0x000000010400780c */ /* 0x000fe20003f24270 */
[----:B------:R-:W-:Y:S01]  /*1a5b0*/  VIADD R12, R12, 0x1 ;  /* 0x000000010c0c7836 */ /* 0x000fe20000000000 */
[----:B------:R-:W-:Y:S01]  /*1a5c0*/  R2UR UR7, R14 ;  /* 0x000000000e0772ca */ /* 0x000fe200000e0000 */
[----:B------:R-:W-:Y:S01]  /*1a5d0*/  UMOV UR14, 0x0 ;  /* 0x00000000000e7882 */ /* 0x000fe20000000000 */
[----:B------:R-:W-:Y:S01]  /*1a5e0*/  R2UR UR8, R9 ;  /* 0x00000000090872ca */ /* 0x000fe200000e0000 */
[----:B------:R-:W-:Y:S01]  /*1a5f0*/  UMOV UR15, 0x10000000 ;  /* 0x10000000000f7882 */ /* 0x000fe20000000000 */
[----:B------:R-:W-:Y:S01]  /*1a600*/  ISETP.NE.AND P0, PT, R12, 0x4, PT ;  /* 0x000000040c00780c */ /* 0x000fe20003f05270 */
[----:B------:R-:W-:-:S03]  /*1a610*/  VIADD R13, R13, 0x20 ;  /* 0x000000200d0d7836 */ /* 0x000fc60000000000 */
[----:B------:R-:W-:Y:S02]  /*1a620*/  SEL R14, RZ, 0x1, P0 ;  /* 0x00000001ff0e7807 */ /* 0x000fe40000000000 */
[----:B------:R-:W-:Y:S02]  /*1a630*/  SEL R12, R12, RZ, P0 ;  /* 0x000000ff0c0c7207 */ /* 0x000fe40000000000 */
[----:B------:R-:W-:Y:S01]  /*1a640*/  LOP3.LUT R3, R3, R14, RZ, 0x3c, !PT ;  /* 0x0000000e03037212 */ /* 0x000fe200078e3cff */
[----:B------:R-:W-:Y:S02]  /*1a650*/  UIADD3 UR16, UR7, 0x100, URZ ;  /* 0x0000010007107890 */ /* 0x000fe4000fffe03f */
[----:B------:R-:W-:Y:S02]  /*1a660*/  UIADD3.X UR7, URZ, UR25, URZ, UP0, !UPT ;  /* 0x000000193f077290 */ /* 0x000fe400087fe43f */
[----:B------:R-:W-:-:S03]  /*1a670*/  UIADD3 UR17, UR8, 0x20100, URZ ;  /* 0x0002010008117890 */ /* 0x000fc6000fffe03f */
[----:B------:R-:W-:-:S04]  /*1a680*/  UMOV UR8, UR16 ;  /* 0x0000001000087c82 */ /* 0x000fc80008000000 */
[----:B------:R0:W-:Y:S02]  /*1a690*/  UTMALDG.3D.MULTICAST [UR8], [UR6], UR20, desc[UR14] ;  /* 0x00000e08060073b4 */ /* 0x0001e40008011814 */
[----:B0-----:R-:W-:Y:S01]  /*1a6a0*/  UMOV UR8, UR17 ;  /* 0x0000001100087c82 */ /* 0x001fe20008000000 */
[----:B------:R-:W-:Y:S02]  /*1a6b0*/  UMOV UR11, UR19 ;  /* 0x00000013000b7c82 */ /* 0x000fe40008000000 */
[----:B------:R0:W-:Y:S02]  /*1a6c0*/  UTMALDG.3D [UR8], [UR26], desc[UR14] ;  /* 0x00000e081a0075b4 */ /* 0x0001e40008011000 */
[----:B0-----:R-:W-:Y:S05]  /*1a6d0*/  @P1 BRA `(.L_x_554) ;  /* 0xfffffffc00341947 */ /* 0x001fea000383ffff */
.L_x_551:
[----:B------:R-:W-:Y:S05]  /*1a6e0*/  BSYNC B1 ;  /* 0x0000000000017941 */ /* 0x000fea0003800000 */
.L_x_550:
[----:B------:R-:W2:Y:S01]  /*1a6f0*/  LDL.LU R15, [R1+0x204] ;  /* 0x00020400010f7983 */ /* 0x000ea20000300800 */
[----:B------:R-:W-:Y:S01]  /*1a700*/  LOP3.LUT P2, RZ, R10, 0xff, RZ, 0xc0, !PT ;  /* 0x000000ff0aff7812 */ /* 0x000fe2000784c0ff */
[C---:B------:R-:W-:Y:S01]  /*1a710*/  IMAD.IADD R6, R7.reuse, 0x1, R6 ;  /* 0x0000000107067824 */ /* 0x040fe200078e0206 */
[----:B------:R-:W-:Y:S01]  /*1a720*/  ULDC.64 UR6, c[0x0][0x650] ;  /* 0x0001940000067ab9 */ /* 0x000fe20000000a00 */
[----:B------:R-:W3:Y:S01]  /*1a730*/  LDL.LU R14, [R1+0x208] ;  /* 0x00020800010e7983 */ /* 0x000ee20000300800 */
[----:B------:R-:W-:Y:S01]  /*1a740*/  BSSY B1, `(.L_x_555) ;  /* 0x0000074000017945 */ /* 0x000fe20003800000 */
[----:B------:R-:W-:Y:S01]  /*1a750*/  IMAD.MOV.U32 R11, RZ, RZ, -0x1 ;  /* 0xffffffffff0b7424 */ /* 0x000fe200078e00ff */
[----:B------:R-:W-:Y:S02]  /*1a760*/  ISETP.GT.U32.AND P0, PT, R6, 0x3, PT ;  /* 0x000000030600780c */ /* 0x000fe40003f04070 */
[----:B------:R-:W-:Y:S02]  /*1a770*/  SHF.R.U32.HI R2, RZ, 0x2, R6 ;  /* 0x00000002ff027819 */ /* 0x000fe40000011606 */
[----:B------:R-:W-:-:S02]  /*1a780*/  ISETP.LT.U32.AND P0, PT, R7, 0x4, P0 ;  /* 0x000000040700780c */ /* 0x000fc40000701070 */
[----:B------:R-:W-:Y:S01]  /*1a790*/  LOP3.LUT R2, R2, 0x1, RZ, 0xc0, !PT ;  /* 0x0000000102027812 */ /* 0x000fe200078ec0ff */
[----:B------:R-:W0:Y:S01]  /*1a7a0*/  @P2 S2R R8, SR_CgaCtaId ;  /* 0x0000000000082919 */ /* 0x000e220000008800 */
[----:B------:R-:W-:Y:S02]  /*1a7b0*/  @P2 MOV R3, 0x400 ;  /* 0x0000040000032802 */ /* 0x000fe40000000f00 */
[----:B------:R-:W-:Y:S02]  /*1a7c0*/  ISETP.NE.U32.AND P1, PT, R2, 0x1, PT ;  /* 0x000000010200780c */ /* 0x000fe40003f25070 */
[----:B------:R-:W-:Y:S02]  /*1a7d0*/  LOP3.LUT R6, R6, 0x3, RZ, 0xc0, !PT ;  /* 0x0000000306067812 */ /* 0x000fe400078ec0ff */
[----:B------:R-:W-:Y:S02]  /*1a7e0*/  ISETP.GT.U32.AND P1, PT, R7, 0x3, !P1 ;  /* 0x000000030700780c */ /* 0x000fe40004f24070 */
[----:B------:R-:W-:-:S02]  /*1a7f0*/  PRMT R4, RZ, 0x7610, R4 ;  /* 0x00007610ff047816 */ /* 0x000fc40000000004 */
[----:B------:R-:W-:Y:S02]  /*1a800*/  SEL R2, RZ, 0x1, !P1 ;  /* 0x00000001ff027807 */ /* 0x000fe40004800000 */
[----:B------:R-:W-:Y:S02]  /*1a810*/  PRMT R10, RZ, 0x7610, R10 ;  /* 0x00007610ff0a7816 */ /* 0x000fe4000000000a */
[----:B0-----:R-:W-:-:S04]  /*1a820*/  @P2 LEA R3, R8, R3, 0x18 ;  /* 0x0000000308032211 */ /* 0x001fc800078ec0ff */
[----:B------:R0:W-:Y:S02]  /*1a830*/  @P2 SYNCS.ARRIVE.TRANS64.A1T0 RZ, [R3+URZ+0x58], RZ ;  /* 0x000058ff03ff29a7 */ /* 0x0001e4000810003f */
[----:B0-----:R-:W-:-:S04]  /*1a840*/  SEL R3, RZ, 0x1, !P0 ;  /* 0x00000001ff037807 */ /* 0x001fc80004000000 */
[----:B------:R-:W-:Y:S01]  /*1a850*/  LOP3.LUT R0, R2, R0, R3, 0x96, !PT ;  /* 0x0000000002007212 */ /* 0x000fe200078e9603 */
[----:B------:R-:W-:Y:S02]  /*1a860*/  IMAD.MOV.U32 R3, RZ, RZ, -0x1 ;  /* 0xffffffffff037424 */ /* 0x000fe400078e00ff */
[----:B------:R-:W-:Y:S01]  /*1a870*/  IMAD.MOV.U32 R2, RZ, RZ, -0x1 ;  /* 0xffffffffff027424 */ /* 0x000fe200078e00ff */
[----:B---3--:R-:W-:-:S04]  /*1a880*/  IADD3 R14, P0, R14, UR22, RZ ;  /* 0x000000160e0e7c10 */ /* 0x008fc8000ff1e0ff */
[----:B--2---:R-:W-:Y:S01]  /*1a890*/  IADD3.X R15, R15, UR13, RZ, P0, !PT ;  /* 0x0000000d0f0f7c10 */ /* 0x004fe200087fe4ff */
[----:B------:R0:W-:Y:S01]  /*1a8a0*/  STL [R1+0x208], R14 ;  /* 0x0002080e01007387 */ /* 0x0001e20000100800 */
[----:B------:R-:W-:-:S03]  /*1a8b0*/  ISETP.GE.U32.AND P0, PT, R14, UR6, PT ;  /* 0x000000060e007c0c */ /* 0x000fc6000bf06070 */
[----:B------:R0:W-:Y:S01]  /*1a8c0*/  STL [R1+0x204], R15 ;  /* 0x0002040f01007387 */ /* 0x0001e20000100800 */
[----:B------:R-:W-:-:S13]  /*1a8d0*/  ISETP.GE.U32.AND.EX P0, PT, R15, UR7, PT, P0 ;  /* 0x000000070f007c0c */ /* 0x000fda000bf06100 */
[----:B0-----:R-:W-:Y:S05]  /*1a8e0*/  @P0 BRA `(.L_x_556) ;  /* 0x0000000400640947 */ /* 0x001fea0003800000 */
[----:B------:R-:W0:Y:S01]  /*1a8f0*/  S2R R9, SR_CTAID.X ;  /* 0x0000000000097919 */ /* 0x000e220000002500 */
[----:B------:R-:W-:Y:S01]  /*1a900*/  ULDC UR6, c[0x0][0x150] ;  /* 0x0000540000067ab9 */ /* 0x000fe20000000800 */
[----:B------:R-:W1:Y:S01]  /*1a910*/  LDC R4, c[0x0][0x144] ;  /* 0x00005100ff047b82 */ /* 0x000e620000000800 */
[----:B------:R-:W-:Y:S01]  /*1a920*/  UISETP.NE.AND UP0, UPT, UR45, URZ, UPT ;  /* 0x0000003f2d00728c */ /* 0x000fe2000bf05270 */
[----:B------:R-:W2:Y:S01]  /*1a930*/  S2R R2, SR_CTAID.Y ;  /* 0x0000000000027919 */ /* 0x000ea20000002600 */
[----:B------:R-:W-:-:S04]  /*1a940*/  ULDC UR9, c[0x0][0x630] ;  /* 0x00018c0000097ab9 */ /* 0x000fc80000000800 */
[----:B------:R-:W-:Y:S01]  /*1a950*/  PLOP3.LUT P0, PT, PT, PT, UP0, 0x80, 0x0 ;  /* 0x000000000000781c */ /* 0x000fe20003f0f008 */
[----:B------:R-:W3:Y:S01]  /*1a960*/  LDC R13, c[0x0][0x148] ;  /* 0x00005200ff0d7b82 */ /* 0x000ee20000000800 */
[----:B0-----:R-:W-:Y:S02]  /*1a970*/  I2FP.F32.U32 R3, R9 ;  /* 0x0000000900037245 */ /* 0x001fe40000201000 */
[----:B--2---:R-:W-:-:S03]  /*1a980*/  I2FP.F32.U32 R5, R2 ;  /* 0x0000000200057245 */ /* 0x004fc60000201000 */
[----:B------:R-:W-:Y:S01]  /*1a990*/  FMUL R3, R3, UR6 ;  /* 0x0000000603037c20 */ /* 0x000fe20008400000 */
[----:B------:R-:W-:Y:S02]  /*1a9a0*/  ULDC UR6, c[0x0][0x154] ;  /* 0x0000550000067ab9 */ /* 0x000fe40000000800 */
[----:B------:R-:W-:Y:S01]  /*1a9b0*/  FMUL R11, R5, UR6 ;  /* 0x00000006050b7c20 */ /* 0x000fe20008400000 */
[----:B------:R-:W-:Y:S02]  /*1a9c0*/  ULDC.64 UR6, c[0x0][0x628] ;  /* 0x00018a0000067ab9 */ /* 0x000fe40000000a00 */
[----:B------:R-:W0:Y:S08]  /*1a9d0*/  F2I.U32.TRUNC.NTZ R3, R3 ;  /* 0x0000000300037305 */ /* 0x000e30000020f000 */
[----:B------:R-:W2:Y:S01]  /*1a9e0*/  F2I.U32.TRUNC.NTZ R11, R11 ;  /* 0x0000000b000b7305 */ /* 0x000ea2000020f000 */
[----:B0-----:R-:W-:Y:S01]  /*1a9f0*/  IMAD.MOV R5, RZ, RZ, -R3 ;  /* 0x000000ffff057224 */ /* 0x001fe200078e0a03 */
[----:B------:R-:W-:-:S03]  /*1aa00*/  MOV R3, R15 ;  /* 0x0000000f00037202 */ /* 0x000fc60000000f00 */
[----:B-1----:R-:W-:Y:S02]  /*1aa10*/  IMAD R9, R4, R5, R9 ;  /* 0x0000000504097224 */ /* 0x002fe400078e0209 */
[----:B--2---:R-:W-:-:S04]  /*1aa20*/  IMAD.MOV R4, RZ, RZ, -R11 ;  /* 0x000000ffff047224 */ /* 0x004fc800078e0a0b */
[----:B---3--:R-:W-:Y:S01]  /*1aa30*/  @P0 IMAD R9, R13, R4, R2 ;  /* 0x000000040d090224 */ /* 0x008fe200078e0202 */
[----:B------:R-:W-:Y:S01]  /*1aa40*/  ISETP.NE.U32.AND P0, PT, RZ, UR6, PT ;  /* 0x00000006ff007c0c */ /* 0x000fe2000bf05070 */
[----:B------:R-:W-:-:S03]  /*1aa50*/  IMAD.MOV.U32 R2, RZ, RZ, R14 ;  /* 0x000000ffff027224 */ /* 0x000fc600078e000e */
[----:B------:R-:W-:-:S13]  /*1aa60*/  ISETP.NE.AND.EX P0, PT, RZ, UR7, PT, P0 ;  /* 0x00000007ff007c0c */ /* 0x000fda000bf05300 */
[----:B------:R-:W-:Y:S05]  /*1aa70*/  @!P0 BRA `(.L_x_557) ;  /* 0x0000000000288947 */ /* 0x000fea0003800000 */
[----:B------:R-:W-:Y:S02]  /*1aa80*/  ULDC UR8, c[0x0][0x634] ;  /* 0x00018d0000087ab9 */ /* 0x000fe40000000800 */
[----:B------:R-:W-:-:S05]  /*1aa90*/  IADD3 R3, P0, R14, UR8, RZ ;  /* 0x000000080e037c10 */ /* 0x000fca000ff1e0ff */
[----:B------:R-:W-:-:S04]  /*1aaa0*/  IMAD.X R11, RZ, RZ, R15, P0 ;  /* 0x000000ffff0b7224 */ /* 0x000fc800000e060f */
[----:B------:R-:W-:-:S04]  /*1aab0*/  IMAD.WIDE.U32 R4, R11, UR6, RZ ;  /* 0x000000060b047c25 */ /* 0x000fc8000f8e00ff */
[----:B------:R-:W-:-:S04]  /*1aac0*/  IMAD.WIDE.U32 R4, P0, R3, UR7, R4 ;  /* 0x0000000703047c25 */ /* 0x000fc8000f800004 */
[----:B------:R-:W-:-:S04]  /*1aad0*/  IMAD.WIDE.U32 R2, R3, UR6, RZ ;  /* 0x0000000603027c25 */ /* 0x000fc8000f8e00ff */
[----:B------:R-:W-:Y:S01]  /*1aae0*/  IMAD.MOV.U32 R2, RZ, RZ, R5 ;  /* 0x000000ffff027224 */ /* 0x000fe200078e0005 */
[----:B------:R-:W-:Y:S01]  /*1aaf0*/  IADD3 RZ, P1, R3, R4, RZ ;  /* 0x0000000403ff7210 */ /* 0x000fe20007f3e0ff */
[----:B------:R-:W-:-:S04]  /*1ab00*/  IMAD.X R3, RZ, RZ, RZ, P0 ;  /* 0x000000ffff037224 */ /* 0x000fc800000e06ff */
[----:B------:R-:W-:-:S08]  /*1ab10*/  IMAD.WIDE.U32.X R2, R11, UR7, R2, P1 ;  /* 0x000000070b027c25 */ /* 0x000fd000088e0402 */
.L_x_557:
[--C-:B------:R-:W-:Y:S01]  /*1ab20*/  SHF.R.U64 R11, R2, UR9, R3.reuse ;  /* 0x00000009020b7c19 */ /* 0x100fe20008001203 */
[----:B------:R-:W-:Y:S01]  /*1ab30*/  ULDC.64 UR6, c[0x0][0x620] ;  /* 0x0001880000067ab9 */ /* 0x000fe20000000a00 */
[----:B------:R-:W-:Y:S01]  /*1ab40*/  SHF.R.U32.HI R2, RZ, UR9, R3 ;  /* 0x00000009ff027c19 */ /* 0x000fe20008011603 */
[----:B------:R-:W-:Y:S01]  /*1ab50*/  IMAD.MOV.U32 R3, RZ, RZ, R15 ;  /* 0x000000ffff037224 */ /* 0x000fe200078e000f */
[----:B------:R-:W-:Y:S01]  /*1ab60*/  IADD3 R13, P0, RZ, -R11, RZ ;  /* 0x8000000bff0d7210 */ /* 0x000fe20007f1e0ff */
[----:B------:R-:W-:-:S04]  /*1ab70*/  ULDC.64 UR8, c[0x0][0x640] ;  /* 0x0001900000087ab9 */ /* 0x000fc80000000a00 */
[----:B------:R-:W-:Y:S01]  /*1ab80*/  IMAD.X R2, RZ, RZ, ~R2, P0 ;  /* 0x000000ffff027224 */ /* 0x000fe200000e0e02 */
[----:B------:R-:W-:-:S03]  /*1ab90*/  ISETP.NE.U32.AND P0, PT, RZ, UR8, PT ;  /* 0x00000008ff007c0c */ /* 0x000fc6000bf05070 */
[----:B------:R-:W-:Y:S01]  /*1aba0*/  IMAD R2, R2, UR6, RZ ;  /* 0x0000000602027c24 */ /* 0x000fe2000f8e02ff */
[----:B------:R-:W-:-:S03]  /*1abb0*/  ISETP.NE.AND.EX P0, PT, RZ, UR9, PT, P0 ;  /* 0x00000009ff007c0c */ /* 0x000fc6000bf05300 */
[----:B------:R-:W-:Y:S02]  /*1abc0*/  IMAD R5, R13, UR7, R2 ;  /* 0x000000070d057c24 */ /* 0x000fe4000f8e0202 */
[----:B------:R-:W-:-:S04]  /*1abd0*/  IMAD.MOV.U32 R2, RZ, RZ, R14 ;  /* 0x000000ffff027224 */ /* 0x000fc800078e000e */
[----:B------:R-:W-:Y:S01]  /*1abe0*/  IMAD.WIDE.U32 R2, R13, UR6, R2 ;  /* 0x000000060d027c25 */ /* 0x000fe2000f8e0002 */
[----:B------:R-:W-:-:S03]  /*1abf0*/  ULDC UR6, c[0x0][0x618] ;  /* 0x0001860000067ab9 */ /* 0x000fc60000000800 */
[----:B------:R-:W-:-:S05]  /*1ac00*/  IMAD.IADD R3, R3, 0x1, R5 ;  /* 0x0000000103037824 */ /* 0x000fca00078e0205 */
[--C-:B------:R-:W-:Y:S02]  /*1ac10*/  SHF.R.U64 R12, R2, UR6, R3.reuse ;  /* 0x00000006020c7c19 */ /* 0x100fe40008001203 */
[----:B------:R-:W-:Y:S01]  /*1ac20*/  SHF.R.U32.HI R3, RZ, UR6, R3 ;  /* 0x00000006ff037c19 */ /* 0x000fe20008011603 */
[----:B------:R-:W-:-:S03]  /*1ac30*/  ULDC UR6, c[0x0][0x608] ;  /* 0x0001820000067ab9 */ /* 0x000fc60000000800 */
[--C-:B------:R-:W-:Y:S02]  /*1ac40*/  SHF.R.U64 R13, R12, UR6, R3.reuse ;  /* 0x000000060c0d7c19 */ /* 0x100fe40008001203 */
[----:B------:R-:W-:Y:S01]  /*1ac50*/  SHF.R.U32.HI R2, RZ, UR6, R3 ;  /* 0x00000006ff027c19 */ /* 0x000fe20008011603 */
[----:B------:R-:W-:-:S03]  /*1ac60*/  ULDC UR6, c[0x0][0x658] ;  /* 0x0001960000067ab9 */ /* 0x000fc60000000800 */
[--C-:B------:R-:W-:Y:S02]  /*1ac70*/  SHF.R.U64 R14, R13, UR6, R2.reuse ;  /* 0x000000060d0e7c19 */ /* 0x100fe40008001202 */
[----:B------:R-:W-:-:S03]  /*1ac80*/  SHF.R.U32.HI R15, RZ, UR6, R2 ;  /* 0x00000006ff0f7c19 */ /* 0x000fc60008011602 */
[----:B------:R-:W-:Y:S02]  /*1ac90*/  IMAD.MOV.U32 R2, RZ, RZ, R14 ;  /* 0x000000ffff027224 */ /* 0x000fe400078e000e */
[----:B------:R-:W-:Y:S01]  /*1aca0*/  IMAD.MOV.U32 R3, RZ, RZ, R15 ;  /* 0x000000ffff037224 */ /* 0x000fe200078e000f */
[----:B------:R-:W-:Y:S06]  /*1acb0*/  @!P0 BRA `(.L_x_558) ;  /* 0x0000000000288947 */ /* 0x000fec0003800000 */
        /* <DEDUP_REMOVED lines=10> */
.L_x_558:
[----:B------:R-:W-:Y:S01]  /*1ad60*/  ULDC UR6, c[0x0][0x648] ;  /* 0x0001920000067ab9 */ /* 0x000fe20000000800 */
[----:B------:R-:W-:Y:S01]  /*1ad70*/  LOP3.LUT R13, R13, UR18, RZ, 0xc0, !PT ;  /* 0x000000120d0d7c12 */ /* 0x000fe2000f8ec0ff */
[----:B------:R-:W-:Y:S01]  /*1ad80*/  UISETP.NE.AND UP0, UPT, UR45, URZ, UPT ;  /* 0x0000003f2d00728c */ /* 0x000fe2000bf05270 */
[----:B------:R-:W-:Y:S01]  /*1ad90*/  SHF.R.U64 R2, R2, UR6, R3 ;  /* 0x0000000602027c19 */ /* 0x000fe20008001203 */
[----:B------:R-:W-:-:S03]  /*1ada0*/  ULDC UR6, c[0x0][0x638] ;  /* 0x00018e0000067ab9 */ /* 0x000fc60000000800 */
[C---:B------:R-:W-:Y:S01]  /*1adb0*/  IADD3 R3, -R2.reuse, RZ, RZ ;  /* 0x000000ff02037210 */ /* 0x040fe20007ffe1ff */
[----:B------:R-:W-:Y:S01]  /*1adc0*/  IMAD R4, R2, UR5, R13 ;  /* 0x0000000502047c24 */ /* 0x000fe2000f8e020d */
[----:B------:R-:W-:Y:S02]  /*1add0*/  PLOP3.LUT P0, PT, PT, PT, UP0, 0x40, 0x0 ;  /* 0x000000000000781c */ /* 0x000fe40003f0e808 */
[----:B------:R-:W-:Y:S01]  /*1ade0*/  PLOP3.LUT P1, PT, PT, PT, UP0, 0x40, 0x0 ;  /* 0x000000000000781c */ /* 0x000fe20003f2e808 */
[----:B------:R-:W-:Y:S01]  /*1adf0*/  IMAD R14, R3, UR6, R14 ;  /* 0x00000006030e7c24 */ /* 0x000fe2000f8e020e */
[----:B------:R-:W-:Y:S01]  /*1ae00*/  ULDC UR6, c[0x0][0x610] ;  /* 0x0001840000067ab9 */ /* 0x000fe20000000800 */
[----:B------:R-:W-:Y:S01]  /*1ae10*/  LOP3.LUT R3, R12, UR4, RZ, 0xc0, !PT ;  /* 0x000000040c037c12 */ /* 0x000fe2000f8ec0ff */
[----:B------:R-:W-:Y:S01]  /*1ae20*/  IMAD R9, R4, UR6, R9 ;  /* 0x0000000604097c24 */ /* 0x000fe2000f8e0209 */
[----:B------:R-:W-:Y:S01]  /*1ae30*/  ULDC UR6, c[0x0][0x600] ;  /* 0x0001800000067ab9 */ /* 0x000fe20000000800 */
[----:B------:R-:W-:-:S02]  /*1ae40*/  IMAD.MOV.U32 R4, RZ, RZ, 0x1 ;  /* 0x00000001ff047424 */ /* 0x000fc400078e00ff */
[----:B------:R-:W-:-:S05]  /*1ae50*/  IMAD R14, R14, UR6, R3 ;  /* 0x000000060e0e7c24 */ /* 0x000fca000f8e0203 */
[----:B------:R-:W-:Y:S02]  /*1ae60*/  SEL R2, R14, R9, P0 ;  /* 0x000000090e027207 */ /* 0x000fe40000000000 */
[----:B------:R-:W-:-:S07]  /*1ae70*/  SEL R3, R9, R14, P1 ;  /* 0x0000000e09037207 */ /* 0x000fce0000800000 */
.L_x_556:
[----:B------:R-:W-:Y:S05]  /*1ae80*/  BSYNC B1 ;  /* 0x0000000000017941 */ /* 0x000fea0003800000 */
.L_x_555:
[----:B------:R-:W-:-:S13]  /*1ae90*/  LOP3.LUT P0, RZ, R4, 0xff, RZ, 0xc0, !PT ;  /* 0x000000ff04ff7812 */ /* 0x000fda000780c0ff */
[----:B------:R-:W-:Y:S05]  /*1aea0*/  @P0 BRA `(.L_x_559) ;  /* 0xfffffff400080947 */ /* 0x000fea000383ffff */
[----:B------:R-:W-:Y:S05]  /*1aeb0*/  BSYNC B0 ;  /* 0x0000000000007941 */ /* 0x000fea0003800000 */
.L_x_548:
[----:B------:R-:W-:-:S03]  /*1aec0*/  UMOV UR6, 0xffffffff ;  /* 0xffffffff00067882 */ /* 0x000fc60000000000 */
[----:B------:R-:W-:Y:S05]  /*1aed0*/  BRA.DIV UR6, `(.L_x_560) ;  /* 0x0000000606187947 */ /* 0x000fea000b800000 */
[----:B------:R-:W-:-:S13]  /*1aee0*/  ELECT P6, URZ, PT ;  /* 0x00000000003f782f */ /* 0x000fda00038c0000 */
.L_x_574:
[----:B------:R-:W-:Y:S04]  /*1aef0*/  BSSY B0, `(.L_x_561) ;  /* 0x000002c000007945 */ /* 0x000fe80003800000 */
[----:B------:R-:W-:Y:S05]  /*1af00*/  @!P6 BRA `(.L_x_562) ;  /* 0x0000000000a8e947 */ /* 0x000fea0003800000 */
[----:B------:R-:W-:-:S04]  /*1af10*/  ULOP3.LUT UR6, UR40, 0x2, URZ, 0xfc, !UPT ;  /* 0x0000000228067892 */ /* 0x000fc8000f8efc3f */
[----:B------:R-:W-:-:S06]  /*1af20*/  UISETP.NE.AND UP0, UPT, UR6, 0x3, UPT ;  /* 0x000000030600788c */ /* 0x000fcc000bf05270 */
[----:B------:R-:W-:-:S13]  /*1af30*/  PLOP3.LUT P0, PT, PT, PT, UP0, 0x80, 0x0 ;  /* 0x000000000000781c */ /* 0x000fda0003f0f008 */
[----:B------:R-:W-:Y:S05]  /*1af40*/  @!P0 BRA `(.L_x_563) ;  /* 0x0000000000048947 */ /* 0x000fea0003800000 */
[----:B------:R-:W-:Y:S01]  /*1af50*/  BPT.TRAP 0x1 ;  /* 0x000000040000795c */ /* 0x000fe20000300000 */
.L_x_563:
[----:B------:R-:W0:Y:S01]  /*1af60*/  S2R R3, SR_CgaCtaId ;  /* 0x0000000000037919 */ /* 0x000e220000008800 */
[----:B------:R-:W-:-:S04]  /*1af70*/  MOV R2, 0x400 ;  /* 0x0000040000027802 */ /* 0x000fc80000000f00 */
[----:B0-----:R-:W-:Y:S02]  /*1af80*/  LEA R3, R3, R2, 0x18 ;  /* 0x0000000203037211 */ /* 0x001fe400078ec0ff */
[----:B------:R-:W-:-:S03]  /*1af90*/  SHF.L.U32 R2, R0, 0x1f, RZ ;  /* 0x0000001f00027819 */ /* 0x000fc600000006ff */
[----:B------:R-:W-:-:S04]  /*1afa0*/  VIADD R3, R3, 0x20 ;  /* 0x0000002003037836 */ /* 0x000fc80000000000 */
[----:B------:R-:W-:-:S04]  /*1afb0*/  IMAD R5, R6, 0x8, R3 ;  /* 0x0000000806057824 */ /* 0x000fc800078e0203 */
[----:B------:R-:W0:Y:S02]  /*1afc0*/  SYNCS.PHASECHK.TRANS64.TRYWAIT P0, [R5+URZ], R2 ;  /* 0x00000002050075a7 */ /* 0x000e24000800017f */
[----:B0-----:R-:W-:Y:S05]  /*1afd0*/  @!P0 BRA `(.L_x_564) ;  /* 0x0000000000f88947 */ /* 0x001fea0003800000 */
.L_x_575:
[----:B------:R-:W-:-:S05]  /*1afe0*/  VIADD R6, R6, 0x1 ;  /* 0x0000000106067836 */ /* 0x000fca0000000000 */
[----:B------:R-:W-:-:S04]  /*1aff0*/  ISETP.NE.AND P0, PT, R6, 0x4, PT ;  /* 0x000000040600780c */ /* 0x000fc80003f05270 */
[----:B0-----:R-:W-:Y:S02]  /*1b000*/  SEL R5, RZ, 0x1, P0 ;  /* 0x00000001ff057807 */ /* 0x001fe40000000000 */
[----:B------:R-:W-:Y:S02]  /*1b010*/  SEL R6, R6, RZ, P0 ;  /* 0x000000ff06067207 */ /* 0x000fe40000000000 */
[----:B------:R-:W-:-:S03]  /*1b020*/  LOP3.LUT R5, R0, R5, RZ, 0x3c, !PT ;  /* 0x0000000500057212 */ /* 0x000fc600078e3cff */
[----:B------:R-:W-:Y:S01]  /*1b030*/  IMAD R7, R6, 0x8, R3 ;  /* 0x0000000806077824 */ /* 0x000fe200078e0203 */
[----:B------:R-:W-:-:S04]  /*1b040*/  SHF.L.U32 R0, R5, 0x1f, RZ ;  /* 0x0000001f05007819 */ /* 0x000fc800000006ff */
[----:B------:R-:W0:Y:S02]  /*1b050*/  SYNCS.PHASECHK.TRANS64.TRYWAIT P0, [R7+URZ], R0 ;  /* 0x00000000070075a7 */ /* 0x000e24000800017f */
[----:B0-----:R-:W-:Y:S05]  /*1b060*/  @!P0 BRA `(.L_x_565) ;  /* 0x0000000000e88947 */ /* 0x001fea0003800000 */
.L_x_576:
[----:B0-----:R-:W-:-:S05]  /*1b070*/  VIADD R0, R6, 0x1 ;  /* 0x0000000106007836 */ /* 0x001fca0000000000 */
[----:B------:R-:W-:-:S04]  /*1b080*/  ISETP.NE.AND P0, PT, R0, 0x4, PT ;  /* 0x000000040000780c */ /* 0x000fc80003f05270 */
[----:B------:R-:W-:Y:S02]  /*1b090*/  SEL R2, RZ, 0x1, P0 ;  /* 0x00000001ff027807 */ /* 0x000fe40000000000 */
[----:B------:R-:W-:Y:S02]  /*1b0a0*/  SEL R4, R0, RZ, P0 ;  /* 0x000000ff00047207 */ /* 0x000fe40000000000 */
[----:B------:R-:W-:-:S03]  /*1b0b0*/  LOP3.LUT R5, R5, R2, RZ, 0x3c, !PT ;  /* 0x0000000205057212 */ /* 0x000fc600078e3cff */
[----:B------:R-:W-:Y:S01]  /*1b0c0*/  IMAD R7, R4, 0x8, R3 ;  /* 0x0000000804077824 */ /* 0x000fe200078e0203 */
[----:B------:R-:W-:-:S04]  /*1b0d0*/  SHF.L.U32 R0, R5, 0x1f, RZ ;  /* 0x0000001f05007819 */ /* 0x000fc800000006ff */
[----:B------:R-:W0:Y:S02]  /*1b0e0*/  SYNCS.PHASECHK.TRANS64.TRYWAIT P0, [R7+URZ], R0 ;  /* 0x00000000070075a7 */ /* 0x000e24000800017f */
[----:B0-----:R-:W-:Y:S05]  /*1b0f0*/  @!P0 BRA `(.L_x_566) ;  /* 0x0000000000d88947 */ /* 0x001fea0003800000 */
.L_x_577:
[----:B0-----:R-:W-:-:S05]  /*1b100*/  VIADD R0, R4, 0x1 ;  /* 0x0000000104007836 */ /* 0x001fca0000000000 */
[----:B------:R-:W-:-:S04]  /*1b110*/  ISETP.NE.AND P0, PT, R0, 0x4, PT ;  /* 0x000000040000780c */ /* 0x000fc80003f05270 */
[----:B------:R-:W-:Y:S02]  /*1b120*/  SEL R2, RZ, 0x1, P0 ;  /* 0x00000001ff027807 */ /* 0x000fe40000000000 */
[----:B------:R-:W-:Y:S02]  /*1b130*/  SEL R0, R0, RZ, P0 ;  /* 0x000000ff00007207 */ /* 0x000fe40000000000 */
[----:B------:R-:W-:-:S03]  /*1b140*/  LOP3.LUT R2, R5, R2, RZ, 0x3c, !PT ;  /* 0x0000000205027212 */ /* 0x000fc600078e3cff */
[----:B------:R-:W-:Y:S01]  /*1b150*/  IMAD R3, R0, 0x8, R3 ;  /* 0x0000000800037824 */ /* 0x000fe200078e0203 */
[----:B------:R-:W-:-:S07]  /*1b160*/  SHF.L.U32 R0, R2, 0x1f, RZ ;  /* 0x0000001f02007819 */ /* 0x000fce00000006ff */
.L_x_567:
[----:B0-----:R0:W1:Y:S02]  /*1b170*/  SYNCS.PHASECHK.TRANS64.TRYWAIT P0, [R3+URZ], R0 ;  /* 0x00000000030075a7 */ /* 0x001064000800017f */
[----:B-1----:R-:W-:Y:S05]  /*1b180*/  @!P0 NANOSLEEP.SYNCS 0x989680 ;  /* 0x009896800000895d */ /* 0x002fea0003900000 */
[----:B------:R-:W1:Y:S02]  /*1b190*/  @!P0 SYNCS.PHASECHK.TRANS64 P0, [R3+URZ], R0 ;  /* 0x00000000030085a7 */ /* 0x000e64000800007f */
[----:B-1----:R-:W-:Y:S05]  /*1b1a0*/  @!P0 BRA `(.L_x_567) ;  /* 0xfffffffc00f08947 */ /* 0x002fea000383ffff */
.L_x_562:
[----:B------:R-:W-:Y:S05]  /*1b1b0*/  BSYNC B0 ;  /* 0x0000000000007941 */ /* 0x000fea0003800000 */
.L_x_561:
[----:B------:R-:W-:Y:S05]  /*1b1c0*/  EXIT ;  /* 0x000000000000794d */ /* 0x000fea0003800000 */
.L_x_21:
[----:B-1----:R1:W2:Y:S02]  /*1b1d0*/  SYNCS.PHASECHK.TRANS64.TRYWAIT P1, [R4+URZ], R3 ;  /* 0x00000003040075a7 */ /* 0x0022a4000802017f */
[----:B--2---:R-:W-:Y:S05]  /*1b1e0*/  @!P1 NANOSLEEP.SYNCS 0x989680 ;  /* 0x009896800000995d */ /* 0x004fea0003900000 */
[----:B------:R-:W2:Y:S02]  /*1b1f0*/  @!P1 SYNCS.PHASECHK.TRANS64 P1, [R4+URZ], R3 ;  /* 0x00000003040095a7 */ /* 0x000ea4000802007f */
[----:B--2---:R-:W-:Y:S05]  /*1b200*/  @!P1 BRA `(.L_x_21) ;  /* 0xfffffffc00f09947 */ /* 0x004fea000383ffff */
[----:B------:R-:W-:Y:S05]  /*1b210*/  BRA `(.L_x_20) ;  /* 0xfffffe64001c7947 */ /* 0x000fea000383ffff */
.L_x_26:
[----:B-1----:R1:W2:Y:S02]  /*1b220*/  SYNCS.PHASECHK.TRANS64.TRYWAIT P1, [R4+URZ], R5 ;  /* 0x00000005040075a7 */ /* 0x0022a4000802017f */
[----:B--2---:R-:W-:Y:S05]  /*1b230*/  @!P1 NANOSLEEP.SYNCS 0x989680 ;  /* 0x009896800000995d */ /* 0x004fea0003900000 */
[----:B------:R-:W2:Y:S02]  /*1b240*/  @!P1 SYNCS.PHASECHK.TRANS64 P1, [R4+URZ], R5 ;  /* 0x00000005040095a7 */ /* 0x000ea4000802007f */
[----:B--2---:R-:W-:Y:S05]  /*1b250*/  @!P1 BRA `(.L_x_26) ;  /* 0xfffffffc00f09947 */ /* 0x004fea000383ffff */
[----:B------:R-:W-:Y:S05]  /*1b260*/  BRA `(.L_x_25) ;  /* 0xfffffe9800ac7947 */ /* 0x000fea000383ffff */
.L_x_549:
[----:B------:R-:W-:Y:S01]  /*1b270*/  BSSY B1, `(.L_x_568) ;  /* 0x0000006000017945 */ /* 0x000fe20003800000 */
[----:B------:R-:W-:-:S07]  /*1b280*/  IMAD.MOV.U32 R15, RZ, RZ, -0x1 ;  /* 0xffffffffff0f7424 */ /* 0x000fce00078e00ff */
[----:B------:R-:W-:Y:S05]  /*1b290*/  WARPSYNC.COLLECTIVE R15, `(.L_x_569) ;  /* 0x000000000f0c7348 */ /* 0x000fea0003c00000 */
[----:B------:R-:W-:Y:S02]  /*1b2a0*/  ELECT P6, UR62, PT ;  /* 0x00000000003e782f */ /* 0x000fe400038c0000 */
[----:B------:R-:W-:Y:S01]  /*1b2b0*/  MOV R14, UR62 ;  /* 0x0000003e000e7c02 */ /* 0x000fe20008000f00 */
[----:B------:R-:W-:Y:S10]  /*1b2c0*/  ENDCOLLECTIVE ;  /* 0x000000000000791b */ /* 0x000ff40003800000 */
.L_x_569:
[----:B------:R-:W-:Y:S05]  /*1b2d0*/  BSYNC B1 ;  /* 0x0000000000017941 */ /* 0x000fea0003800000 */
.L_x_568:
[----:B------:R-:W-:Y:S05]  /*1b2e0*/  BRA `(.L_x_570) ;  /* 0xfffffff000047947 */ /* 0x000fea000383ffff */
.L_x_552:
[----:B0-----:R0:W1:Y:S02]  /*1b2f0*/  SYNCS.PHASECHK.TRANS64.TRYWAIT P0, [R15+URZ+0x20], R14 ;  /* 0x0000200e0f0075a7 */ /* 0x001064000800017f */
[----:B-1----:R-:W-:Y:S05]  /*1b300*/  @!P0 NANOSLEEP.SYNCS 0x989680 ;  /* 0x009896800000895d */ /* 0x002fea0003900000 */
[----:B------:R-:W1:Y:S02]  /*1b310*/  @!P0 SYNCS.PHASECHK.TRANS64 P0, [R15+URZ+0x20], R14 ;  /* 0x0000200e0f0085a7 */ /* 0x000e64000800007f */
[----:B-1----:R-:W-:Y:S05]  /*1b320*/  @!P0 BRA `(.L_x_552) ;  /* 0xfffffffc00f08947 */ /* 0x002fea000383ffff */
[----:B------:R-:W-:Y:S05]  /*1b330*/  BRA `(.L_x_571) ;  /* 0xfffffff0003c7947 */ /* 0x000fea000383ffff */
.L_x_560:
[----:B------:R-:W-:Y:S01]  /*1b340*/  BSSY B0, `(.L_x_572) ;  /* 0x0000006000007945 */ /* 0x000fe20003800000 */
[----:B------:R-:W-:-:S07]  /*1b350*/  IMAD.MOV.U32 R15, RZ, RZ, -0x1 ;  /* 0xffffffffff0f7424 */ /* 0x000fce00078e00ff */
[----:B------:R-:W-:Y:S05]  /*1b360*/  WARPSYNC.COLLECTIVE R15, `(.L_x_573) ;  /* 0x000000000f0c7348 */ /* 0x000fea0003c00000 */
[----:B------:R-:W-:Y:S02]  /*1b370*/  ELECT P6, UR62, PT ;  /* 0x00000000003e782f */ /* 0x000fe400038c0000 */
[----:B------:R-:W-:Y:S01]  /*1b380*/  MOV R14, UR62 ;  /* 0x0000003e000e7c02 */ /* 0x000fe20008000f00 */
[----:B------:R-:W-:Y:S10]  /*1b390*/  ENDCOLLECTIVE ;  /* 0x000000000000791b */ /* 0x000ff40003800000 */
.L_x_573:
[----:B------:R-:W-:Y:S05]  /*1b3a0*/  BSYNC B0 ;  /* 0x0000000000007941 */ /* 0x000fea0003800000 */
.L_x_572:
[----:B------:R-:W-:Y:S05]  /*1b3b0*/  BRA `(.L_x_574) ;  /* 0xfffffff800cc7947 */ /* 0x000fea000383ffff */
.L_x_564:
[----:B0-----:R0:W1:Y:S02]  /*1b3c0*/  SYNCS.PHASECHK.TRANS64.TRYWAIT P0, [R5+URZ], R2 ;  /* 0x00000002050075a7 */ /* 0x001064000800017f */
[----:B-1----:R-:W-:Y:S05]  /*1b3d0*/  @!P0 NANOSLEEP.SYNCS 0x989680 ;  /* 0x009896800000895d */ /* 0x002fea0003900000 */
[----:B------:R-:W1:Y:S02]  /*1b3e0*/  @!P0 SYNCS.PHASECHK.TRANS64 P0, [R5+URZ], R2 ;  /* 0x00000002050085a7 */ /* 0x000e64000800007f */
[----:B-1----:R-:W-:Y:S05]  /*1b3f0*/  @!P0 BRA `(.L_x_564) ;  /* 0xfffffffc00f08947 */ /* 0x002fea000383ffff */
[----:B------:R-:W-:Y:S05]  /*1b400*/  BRA `(.L_x_575) ;  /* 0xfffffff800f47947 */ /* 0x000fea000383ffff */
.L_x_565:
[----:B0-----:R0:W1:Y:S02]  /*1b410*/  SYNCS.PHASECHK.TRANS64.TRYWAIT P0, [R7+URZ], R0 ;  /* 0x00000000070075a7 */ /* 0x001064000800017f */
[----:B-1----:R-:W-:Y:S05]  /*1b420*/  @!P0 NANOSLEEP.SYNCS 0x989680 ;  /* 0x009896800000895d */ /* 0x002fea0003900000 */
[----:B------:R-:W1:Y:S02]  /*1b430*/  @!P0 SYNCS.PHASECHK.TRANS64 P0, [R7+URZ], R0 ;  /* 0x00000000070085a7 */ /* 0x000e64000800007f */
[----:B-1----:R-:W-:Y:S05]  /*1b440*/  @!P0 BRA `(.L_x_565) ;  /* 0xfffffffc00f08947 */ /* 0x002fea000383ffff */
[----:B------:R-:W-:Y:S05]  /*1b450*/  BRA `(.L_x_576) ;  /* 0xfffffffc00047947 */ /* 0x000fea000383ffff */
.L_x_566:
[----:B0-----:R0:W1:Y:S02]  /*1b460*/  SYNCS.PHASECHK.TRANS64.TRYWAIT P0, [R7+URZ], R0 ;  /* 0x00000000070075a7 */ /* 0x001064000800017f */
[----:B-1----:R-:W-:Y:S05]  /*1b470*/  @!P0 NANOSLEEP.SYNCS 0x989680 ;  /* 0x009896800000895d */ /* 0x002fea0003900000 */
[----:B------:R-:W1:Y:S02]  /*1b480*/  @!P0 SYNCS.PHASECHK.TRANS64 P0, [R7+URZ], R0 ;  /* 0x00000000070085a7 */ /* 0x000e64000800007f */
[----:B-1----:R-:W-:Y:S05]  /*1b490*/  @!P0 BRA `(.L_x_566) ;  /* 0xfffffffc00f08947 */ /* 0x002fea000383ffff */
[----:B------:R-:W-:Y:S05]  /*1b4a0*/  BRA `(.L_x_577) ;  /* 0xfffffffc00147947 */ /* 0x000fea000383ffff */
.L_x_578:
[----:B------:R-:W-:-:S00]  /*1b4b0*/  BRA `(.L_x_578) ;  /* 0xfffffffc00fc7947 */ /* 0x000fc0000383ffff */
[----:B------:R-:W-:-:S00]  /*1b4c0*/  NOP ;  /* 0x0000000000007918 */ /* 0x000fc00000000000 */
        /* <DEDUP_REMOVED lines=11> */
.L_x_579:


//--------------------- .nv.global.init           --------------------------
	.section	.nv.global.init,"aw",@progbits
.nv.global.init:
	.type		$str$22,@object
	.size		$str$22,($str$23 - $str$22)
$str$22:
        /*0000*/ 	.byte	0x6b, 0x5f, 0x74, 0x69, 0x6c, 0x65, 0x5f, 0x63, 0x6f, 0x75, 0x6e, 0x74, 0x20, 0x3e, 0x3d, 0x20
        /*0010*/ 	.byte	0x31, 0x00
	.type		$str$23,@object
	.size		$str$23,(__unnamed_1 - $str$23)
$str$23:
        /*0012*/ 	.byte	0x2f, 0x74, 0x6d, 0x70, 0x2f, 0x63, 0x75, 0x74, 0x6c, 0x61, 0x73, 0x73, 0x5f, 0x73, 0x77, 0x65
        /*0022*/ 	.byte	0x65, 0x70, 0x5f, 0x73, 0x72, 0x63, 0x2f, 0x69, 0x6e, 0x63, 0x6c, 0x75, 0x64, 0x65, 0x2f, 0x63
        /*0032*/ 	.byte	0x75, 0x74, 0x6c, 0x61, 0x73, 0x73, 0x2f, 0x67, 0x65, 0x6d, 0x6d, 0x2f, 0x63, 0x6f, 0x6c, 0x6c
        /*0042*/ 	.byte	0x65, 0x63, 0x74, 0x69, 0x76, 0x65, 0x2f, 0x73, 0x6d, 0x39, 0x30, 0x5f, 0x6d, 0x6d, 0x61, 0x5f
        /*0052*/ 	.byte	0x74, 0x6d, 0x61, 0x5f, 0x67, 0x6d, 0x6d, 0x61, 0x5f, 0x73, 0x73, 0x5f, 0x77, 0x61, 0x72, 0x70
        /*0062*/ 	.byte	0x73, 0x70, 0x65, 0x63, 0x69, 0x61, 0x6c, 0x69, 0x7a, 0x65, 0x64, 0x2e, 0x68, 0x70, 0x70, 0x00
	.type		__unnamed_1,@object
	.size		__unnamed_1,(.L_0 - __unnamed_1)
__unnamed_1:
        /* <DEDUP_REMOVED lines=179> */
.L_0:


//--------------------- .nv.shared._ZN7cutlass13device_kernelINS_4gemm6kernel13GemmUniversalIN4cute5tupleIJiiiiEEENS1_10collective13CollectiveMmaINS1_34MainloopSm90TmaGmmaWarpSpecializedILi4ENS5_IJNS4_1CILi1EEENSA_ILi2EEESB_EEENS1_35KernelTmaWarpSpecializedCooperativeEEENS5_IJNSA_ILi256EEESG_NSA_ILi32EEEEEENS_10tfloat32_tENS5_IJlSB_lEEESJ_SK_NS4_8TiledMMAINS4_8MMA_AtomIJNS4_4SM904GMMA30MMA_64x256x8_F32TF32TF32_SS_TNILNSO_7ScaleInE1ELSQ_1EEEEEENS4_6LayoutINS5_IJSC_SB_SB_EEENS5_IJSB_NSA_ILi0EEESV_EEEEENS5_IJNS4_10UnderscoreESY_SY_EEEEENS4_23SM90_TMA_LOAD_MULTICASTENS4_14ComposedLayoutINS4_7SwizzleILi3ELi4ELi3EEENS4_18smem_ptr_flag_bitsILi32EEENST_INS5_IJNSA_ILi8EEESH_EEENS5_IJSH_SB_EEEEEEEvNS4_8identityENS4_13SM90_TMA_LOADES1B_vS1C_EENS_8epilogue10collective6detail29Sm90TmaWarpSpecializedAdapterINS1G_15DefaultEpilogueISJ_SK_SK_NS1F_6thread17LinearCombinationISJ_Li1EffLNS1K_9ScaleType4KindE0ELNS_15FloatRoundStyleE2ESJ_EENS1_15EpilogueDefaultEEEEEvvEEEEvNT_6ParamsE --------------------------
	.section	.nv.shared._ZN7cutlass13device_kernelINS_4gemm6kernel13GemmUniversalIN4cute5tupleIJiiiiEEENS1_10collective13CollectiveMmaINS1_34MainloopSm90TmaGmmaWarpSpecializedILi4ENS5_IJNS4_1CILi1EEENSA_ILi2EEESB_EEENS1_35KernelTmaWarpSpecializedCooperativeEEENS5_IJNSA_ILi256EEESG_NSA_ILi32EEEEEENS_10tfloat32_tENS5_IJlSB_lEEESJ_SK_NS4_8TiledMMAINS4_8MMA_AtomIJNS4_4SM904GMMA30MMA_64x256x8_F32TF32TF32_SS_TNILNSO_7ScaleInE1ELSQ_1EEEEEENS4_6LayoutINS5_IJSC_SB_SB_EEENS5_IJSB_NSA_ILi0EEESV_EEEEENS5_IJNS4_10UnderscoreESY_SY_EEEEENS4_23SM90_TMA_LOAD_MULTICASTENS4_14ComposedLayoutINS4_7SwizzleILi3ELi4ELi3EEENS4_18smem_ptr_flag_bitsILi32EEENST_INS5_IJNSA_ILi8EEESH_EEENS5_IJSH_SB_EEEEEEEvNS4_8identityENS4_13SM90_TMA_LOADES1B_vS1C_EENS_8epilogue10collective6detail29Sm90TmaWarpSpecializedAdapterINS1G_15DefaultEpilogueISJ_SK_SK_NS1F_6thread17LinearCombinationISJ_Li1EffLNS1K_9ScaleType4KindE0ELNS_15FloatRoundStyleE2ESJ_EENS1_15EpilogueDefaultEEEEEvvEEEEvNT_6ParamsE,"aw",@nobits
	.sectionflags	@""
	.align	16
	.zero		1024


//--------------------- .nv.shared.reserved.0     --------------------------
	.section	.nv.shared.reserved.0,"aw",@nobits
	.weak		__nv_reservedSMEM_offset_0_alias
	.size		__nv_reservedSMEM_offset_0_alias, 0, 0
	.other		__nv_reservedSMEM_offset_0_alias,@"STO_CUDA_RESERVED_SHARED STV_DEFAULT"
__nv_reservedSMEM_offset_0_alias:
	.zero		0


//--------------------- .nv.global                --------------------------
	.section	.nv.global,"aw",@nobits
.nv.global:
	.type		_ZN39_INTERNAL_111e2be5_4_k_cu_22ba3cd9_61464cute1_E,@object
	.size		_ZN39_INTERNAL_111e2be5_4_k_cu_22ba3cd9_61464cute1_E,(_ZN39_INTERNAL_111e2be5_4_k_cu_22ba3cd9_61464cuda3std3__45__cpo6cbeginE - _ZN39_INTERNAL_111e2be5_4_k_cu_22ba3cd9_61464cute1_E)
_ZN39_INTERNAL_111e2be5_4_k_cu_22ba3cd9_61464cute1_E:
	.zero		1
	.type		_ZN39_INTERNAL_111e2be5_4_k_cu_22ba3cd9_61464cuda3std3__45__cpo6cbeginE,@object
	.size		_ZN39_INTERNAL_111e2be5_4_k_cu_22ba3cd9_61464cuda3std3__45__cpo6cbeginE,(_ZN39_INTERNAL_111e2be5_4_k_cu_22ba3cd9_61464cuda3std3__48in_placeE - _ZN39_INTERNAL_111e2be5_4_k_cu_22ba3cd9_61464cuda3std3__45__cpo6cbeginE)
_ZN39_INTERNAL_111e2be5_4_k_cu_22ba3cd9_61464cuda3std3__45__cpo6cbeginE:
	.zero		1
	.type		_ZN39_INTERNAL_111e2be5_4_k_cu_22ba3cd9_61464cuda3std3__48in_placeE,@object
	.size		_ZN39_INTERNAL_111e2be5_4_k_cu_22ba3cd9_61464cuda3std3__48in_placeE,(_ZN39_INTERNAL_111e2be5_4_k_cu_22ba3cd9_61464cuda3std6ranges3__45__cpo9iter_moveE - _ZN39_INTERNAL_111e2be5_4_k_cu_22ba3cd9_61464cuda3std3__48in_placeE)
_ZN39_INTERNAL_111e2be5_4_k_cu_22ba3cd9_61464cuda3std3__48in_placeE:
	.zero		1
	.type		_ZN39_INTERNAL_111e2be5_4_k_cu_22ba3cd9_61464cuda3std6ranges3__45__cpo9iter_moveE,@object
	.size		_ZN39_INTERNAL_111e2be5_4_k_cu_22ba3cd9_61464cuda3std6ranges3__45__cpo9iter_moveE,(_ZN39_INTERNAL_111e2be5_4_k_cu_22ba3cd9_61464cuda3std3__45__cpo5beginE - _ZN39_INTERNAL_111e2be5_4_k_cu_22ba3cd9_61464cuda3std6ranges3__45__cpo9iter_moveE)
_ZN39_INTERNAL_111e2be5_4_k_cu_22ba3cd9_61464cuda3std6ranges3__45__cpo9iter_moveE:
	.zero		1
	.type		_ZN39_INTERNAL_111e2be5_4_k_cu_22ba3cd9_61464cuda3std3__45__cpo5beginE,@object
	.size		_ZN39_INTERNAL_111e2be5_4_k_cu_22ba3cd9_61464cuda3std3__45__cpo5beginE,(_ZN39_INTERNAL_111e2be5_4_k_cu_22ba3cd9_61464cuda3std3__441_GLOBAL__N__111e2be5_4_k_cu_22ba3cd9_61466ignoreE - _ZN39_INTERNAL_111e2be5_4_k_cu_22ba3cd9_61464cuda3std3__45__cpo5beginE)
_ZN39_INTERNAL_111e2be5_4_k_cu_22ba3cd9_61464cuda3std3__45__cpo5beginE:
	.zero		1
	.type		_ZN39_INTERNAL_111e2be5_4_k_cu_22ba3cd9_61464cuda3std3__441_GLOBAL__N__111e2be5_4_k_cu_22ba3cd9_61466ignoreE,@object
	.size		_ZN39_INTERNAL_111e2be5_4_k_cu_22ba3cd9_61464cuda3std3__441_GLOBAL__N__111e2be5_4_k_cu_22ba3cd9_61466ignoreE,(_ZN39_INTERNAL_111e2be5_4_k_cu_22ba3cd9_61464cute7productE - _ZN39_INTERNAL_111e2be5_4_k_cu_22ba3cd9_61464cuda3std3__441_GLOBAL__N__111e2be5_4_k_cu_22ba3cd9_61466ignoreE)
_ZN39_INTERNAL_111e2be5_4_k_cu_22ba3cd9_61464cuda3std3__441_GLOBAL__N__111e2be5_4_k_cu_22ba3cd9_61466ignoreE:
	.zero		1
	.type		_ZN39_INTERNAL_111e2be5_4_k_cu_22ba3cd9_61464cute7productE,@object
	.size		_ZN39_INTERNAL_111e2be5_4_k_cu_22ba3cd9_61464cute7productE,(_ZN39_INTERNAL_111e2be5_4_k_cu_22ba3cd9_61464cuda3std3__45__cpo3endE - _ZN39_INTERNAL_111e2be5_4_k_cu_22ba3cd9_61464cute7productE)
_ZN39_INTERNAL_111e2be5_4_k_cu_22ba3cd9_61464cute7productE:
	.zero		1
	.type		_ZN39_INTERNAL_111e2be5_4_k_cu_22ba3cd9_61464cuda3std3__45__cpo3endE,@object
	.size		_ZN39_INTERNAL_111e2be5_4_k_cu_22ba3cd9_61464cuda3std3__45__cpo3endE,(_ZN39_INTERNAL_111e2be5_4_k_cu_22ba3cd9_61464cuda3std3__419piecewise_constructE - _ZN39_INTERNAL_111e2be5_4_k_cu_22ba3cd9_61464cuda3std3__45__cpo3endE)
_ZN39_INTERNAL_111e2be5_4_k_cu_22ba3cd9_61464cuda3std3__45__cpo3endE:
	.zero		1
	.type		_ZN39_INTERNAL_111e2be5_4_k_cu_22ba3cd9_61464cuda3std3__419piecewise_constructE,@object
	.size		_ZN39_INTERNAL_111e2be5_4_k_cu_22ba3cd9_61464cuda3std3__419piecewise_constructE,(_ZN39_INTERNAL_111e2be5_4_k_cu_22ba3cd9_61464cuda3std3__45__cpo4cendE - _ZN39_INTERNAL_111e2be5_4_k_cu_22ba3cd9_61464cuda3std3__419piecewise_constructE)
_ZN39_INTERNAL_111e2be5_4_k_cu_22ba3cd9_61464cuda3std3__419piecewise_constructE:
	.zero		1
	.type		_ZN39_INTERNAL_111e2be5_4_k_cu_22ba3cd9_61464cuda3std3__45__cpo4cendE,@object
	.size		_ZN39_INTERNAL_111e2be5_4_k_cu_22ba3cd9_61464cuda3std3__45__cpo4cendE,(_ZN39_INTERNAL_111e2be5_4_k_cu_22ba3cd9_61464cuda3std6ranges3__45__cpo4swapE - _ZN39_INTERNAL_111e2be5_4_k_cu_22ba3cd9_61464cuda3std3__45__cpo4cendE)
_ZN39_INTERNAL_111e2be5_4_k_cu_22ba3cd9_61464cuda3std3__45__cpo4cendE:
	.zero		1
	.type		_ZN39_INTERNAL_111e2be5_4_k_cu_22ba3cd9_61464cuda3std6ranges3__45__cpo4swapE,@object
	.size		_ZN39_INTERNAL_111e2be5_4_k_cu_22ba3cd9_61464cuda3std6ranges3__45__cpo4swapE,(.L_8 - _ZN39_INTERNAL_111e2be5_4_k_cu_22ba3cd9_61464cuda3std6ranges3__45__cpo4swapE)
_ZN39_INTERNAL_111e2be5_4_k_cu_22ba3cd9_61464cuda3std6ranges3__45__cpo4swapE:
	.zero		1
.L_8:


//--------------------- .nv.constant0._ZN7cutlass13device_kernelINS_4gemm6kernel13GemmUniversalIN4cute5tupleIJiiiiEEENS1_10collective13CollectiveMmaINS1_34MainloopSm90TmaGmmaWarpSpecializedILi4ENS5_IJNS4_1CILi1EEENSA_ILi2EEESB_EEENS1_35KernelTmaWarpSpecializedCooperativeEEENS5_IJNSA_ILi256EEESG_NSA_ILi32EEEEEENS_10tfloat32_tENS5_IJlSB_lEEESJ_SK_NS4_8TiledMMAINS4_8MMA_AtomIJNS4_4SM904GMMA30MMA_64x256x8_F32TF32TF32_SS_TNILNSO_7ScaleInE1ELSQ_1EEEEEENS4_6LayoutINS5_IJSC_SB_SB_EEENS5_IJSB_NSA_ILi0EEESV_EEEEENS5_IJNS4_10UnderscoreESY_SY_EEEEENS4_23SM90_TMA_LOAD_MULTICASTENS4_14ComposedLayoutINS4_7SwizzleILi3ELi4ELi3EEENS4_18smem_ptr_flag_bitsILi32EEENST_INS5_IJNSA_ILi8EEESH_EEENS5_IJSH_SB_EEEEEEEvNS4_8identityENS4_13SM90_TMA_LOADES1B_vS1C_EENS_8epilogue10collective6detail29Sm90TmaWarpSpecializedAdapterINS1G_15DefaultEpilogueISJ_SK_SK_NS1F_6thread17LinearCombinationISJ_Li1EffLNS1K_9ScaleType4KindE0ELNS_15FloatRoundStyleE2ESJ_EENS1_15EpilogueDefaultEEEEEvvEEEEvNT_6ParamsE --------------------------
	.section	.nv.constant0._ZN7cutlass13device_kernelINS_4gemm6kernel13GemmUniversalIN4cute5tupleIJiiiiEEENS1_10collective13CollectiveMmaINS1_34MainloopSm90TmaGmmaWarpSpecializedILi4ENS5_IJNS4_1CILi1EEENSA_ILi2EEESB_EEENS1_35KernelTmaWarpSpecializedCooperativeEEENS5_IJNSA_ILi256EEESG_NSA_ILi32EEEEEENS_10tfloat32_tENS5_IJlSB_lEEESJ_SK_NS4_8TiledMMAINS4_8MMA_AtomIJNS4_4SM904GMMA30MMA_64x256x8_F32TF32TF32_SS_TNILNSO_7ScaleInE1ELSQ_1EEEEEENS4_6LayoutINS5_IJSC_SB_SB_EEENS5_IJSB_NSA_ILi0EEESV_EEEEENS5_IJNS4_10UnderscoreESY_SY_EEEEENS4_23SM90_TMA_LOAD_MULTICASTENS4_14ComposedLayoutINS4_7SwizzleILi3ELi4ELi3EEENS4_18smem_ptr_flag_bitsILi32EEENST_INS5_IJNSA_ILi8EEESH_EEENS5_IJSH_SB_EEEEEEEvNS4_8identityENS4_13SM90_TMA_LOADES1B_vS1C_EENS_8epilogue10collective6detail29Sm90TmaWarpSpecializedAdapterINS1G_15DefaultEpilogueISJ_SK_SK_NS1F_6thread17LinearCombinationISJ_Li1EffLNS1K_9ScaleType4KindE0ELNS_15FloatRoundStyleE2ESJ_EENS1_15EpilogueDefaultEEEEEvvEEEEvNT_6ParamsE,"a",@progbits
	.sectionflags	@""
	.align	4
.nv.constant0._ZN7cutlass13device_kernelINS_4gemm6kernel13GemmUniversalIN4cute5tupleIJiiiiEEENS1_10collective13CollectiveMmaINS1_34MainloopSm90TmaGmmaWarpSpecializedILi4ENS5_IJNS4_1CILi1EEENSA_ILi2EEESB_EEENS1_35KernelTmaWarpSpecializedCooperativeEEENS5_IJNSA_ILi256EEESG_NSA_ILi32EEEEEENS_10tfloat32_tENS5_IJlSB_lEEESJ_SK_NS4_8TiledMMAINS4_8MMA_AtomIJNS4_4SM904GMMA30MMA_64x256x8_F32TF32TF32_SS_TNILNSO_7ScaleInE1ELSQ_1EEEEEENS4_6LayoutINS5_IJSC_SB_SB_EEENS5_IJSB_NSA_ILi0EEESV_EEEEENS5_IJNS4_10UnderscoreESY_SY_EEEEENS4_23SM90_TMA_LOAD_MULTICASTENS4_14ComposedLayoutINS4_7SwizzleILi3ELi4ELi3EEENS4_18smem_ptr_flag_bitsILi32EEENST_INS5_IJNSA_ILi8EEESH_EEENS5_IJSH_SB_EEEEEEEvNS4_8identityENS4_13SM90_TMA_LOADES1B_vS1C_EENS_8epilogue10collective6detail29Sm90TmaWarpSpecializedAdapterINS1G_15DefaultEpilogueISJ_SK_SK_NS1F_6thread17LinearCombinationISJ_Li1EffLNS1K_9ScaleType4KindE0ELNS_15FloatRoundStyleE2ESJ_EENS1_15EpilogueDefaultEEEEEvvEEEEvNT_6ParamsE:
	.zero		1664


//--------------------- SYMBOLS --------------------------

	.type		.nv.reservedSmem.offset0,@object
	.size		.nv.reservedSmem.offset0,0x4
	.type		__assertfail,@function
